	.target	sm_100a

	.elftype	@"ET_EXEC"


//--------------------- .note.nv.tkinfo           --------------------------
	.section	.note.nv.tkinfo,"",@"SHT_NOTE"
	.sectionflags	@"SHF_NOTE_NV_TKINFO"
	.tkinfo
        /*0018*/ 	.word	0x00000002
        /*0030*/ 	.string	""
        /*0030*/ 	.string	"ptxas"
        /*0030*/ 	.string	"Cuda compilation tools, release 13.0, V13.0.88"
        /*0030*/ 	.string	"Build cuda_13.0.r13.0/compiler.36424714_0"
        /*0030*/ 	.string	"-arch sm_100a -m 64 "



//--------------------- .note.nv.cuinfo           --------------------------
	.section	.note.nv.cuinfo,"",@"SHT_NOTE"
	.sectionflags	@"SHF_NOTE_NV_CUINFO"
        /*0018*/ 	.short	0x0002
        /*001a*/ 	.short	0x0064
        /*001c*/ 	.short	0x0082
	.zero		2


//--------------------- .nv.info                  --------------------------
	.section	.nv.info,"",@"SHT_CUDA_INFO"
	.align	4


	//----- nvinfo : EIATTR_REGCOUNT
	.align		4
        /*0000*/ 	.byte	0x04, 0x2f
        /*0002*/ 	.short	(.L_19 - .L_18)
	.align		4
.L_18:
        /*0004*/ 	.word	index@(_ZN7cutlass13device_kernelINS_4gemm6kernel13GemmUniversalIN4cute5tupleIJiiiiEEENS1_10collective13CollectiveMmaINS1_35MainloopSm100TmaUmmaWarpSpecializedILi12ELi2ELi4ENS5_IJNS4_1CILi1EEESB_SB_EEEEENS5_IJNSA_ILi128EEESE_NSA_ILi64EEEEEENS_12float_e4m3_tENS5_IJlSB_lEEESH_NS5_IJSB_llEEENS4_8TiledMMAINS4_8MMA_AtomIJNS4_10MMA_TraitsINS4_19SM100_MMA_F8F6F4_SSEJSH_SH_fSE_SE_NS4_17integral_constantINS4_4UMMA5MajorELSQ_0EEENSO_ISQ_LSQ_1EEENSO_INSP_7ScaleInELST_0EEESU_EEEEEENS4_6LayoutISC_NS5_IJNSA_ILi0EEESY_SY_EEEEENS5_IJNS4_10UnderscoreES11_S11_EEEEENS4_13SM90_TMA_LOADENS4_14ComposedLayoutINS4_7SwizzleILi2ELi4ELi3EEENS4_18smem_ptr_flag_bitsILi8EEENSX_INS5_IJNSA_ILi8EEESF_EEENS5_IJSF_SB_EEEEEEEvNS4_8identityES14_NS15_INS16_ILi3ELi4ELi3EEES19_NSX_INS5_IJSE_S1A_EEENS5_IJSB_SE_EEEEEEEvS1F_EENS_8epilogue10collective18CollectiveEpilogueINS1M_23Sm100TmaWarpSpecializedILi2ELi2ELi64ELb0ELb0EEEJSG_NS5_IJNSX_ISE_SB_EENSX_ISF_SB_EEEEESH_SI_SH_SI_NS1M_6fusion15FusionCallbacksIS1Q_NS1U_17LinearCombinationISH_fSH_fLNS_15FloatRoundStyleE2EEESG_S1T_JEEENS4_5SM1004TMEM4LOAD26SM100_TMEM_LOAD_32dp32b64xES14_S1E_NS4_39AutoVectorizingCopyWithAssumedAlignmentILi128EEENS4_14SM90_TMA_STOREES1E_S25_S25_EEEvvEEEEvNT_6ParamsE)
        /*0008*/ 	.word	0x000000e0


	//----- nvinfo : EIATTR_FRAME_SIZE
	.align		4
.L_19:
        /*000c*/ 	.byte	0x04, 0x11
        /*000e*/ 	.short	(.L_21 - .L_20)
	.align		4
.L_20:
        /*0010*/ 	.word	index@($__internal_2_$__cuda_sm10x_tcgen05_guardrail_trap_unallocated_columns_being_dealloced)
        /*0014*/ 	.word	0x00000000


	//----- nvinfo : EIATTR_FRAME_SIZE
	.align		4
.L_21:
        /*0018*/ 	.byte	0x04, 0x11
        /*001a*/ 	.short	(.L_23 - .L_22)
	.align		4
.L_22:
        /*001c*/ 	.word	index@($__internal_1_$__cuda_sm10x_tcgen05_guardrail_trap_phase_invalid_during_alloc)
        /*0020*/ 	.word	0x00000000


	//----- nvinfo : EIATTR_FRAME_SIZE
	.align		4
.L_23:
        /*0024*/ 	.byte	0x04, 0x11
        /*0026*/ 	.short	(.L_25 - .L_24)
	.align		4
.L_24:
        /*0028*/ 	.word	index@($__internal_0_$__cuda_sm10x_tcgen05_guardrail_trap_col_being_dealloced_not_returned_by_alloc)
        /*002c*/ 	.word	0x00000000


	//----- nvinfo : EIATTR_FRAME_SIZE
	.align		4
.L_25:
        /*0030*/ 	.byte	0x04, 0x11
        /*0032*/ 	.short	(.L_27 - .L_26)
	.align		4
.L_26:
        /*0034*/ 	.word	index@(_ZN7cutlass13device_kernelINS_4gemm6kernel13GemmUniversalIN4cute5tupleIJiiiiEEENS1_10collective13CollectiveMmaINS1_35MainloopSm100TmaUmmaWarpSpecializedILi12ELi2ELi4ENS5_IJNS4_1CILi1EEESB_SB_EEEEENS5_IJNSA_ILi128EEESE_NSA_ILi64EEEEEENS_12float_e4m3_tENS5_IJlSB_lEEESH_NS5_IJSB_llEEENS4_8TiledMMAINS4_8MMA_AtomIJNS4_10MMA_TraitsINS4_19SM100_MMA_F8F6F4_SSEJSH_SH_fSE_SE_NS4_17integral_constantINS4_4UMMA5MajorELSQ_0EEENSO_ISQ_LSQ_1EEENSO_INSP_7ScaleInELST_0EEESU_EEEEEENS4_6LayoutISC_NS5_IJNSA_ILi0EEESY_SY_EEEEENS5_IJNS4_10UnderscoreES11_S11_EEEEENS4_13SM90_TMA_LOADENS4_14ComposedLayoutINS4_7SwizzleILi2ELi4ELi3EEENS4_18smem_ptr_flag_bitsILi8EEENSX_INS5_IJNSA_ILi8EEESF_EEENS5_IJSF_SB_EEEEEEEvNS4_8identityES14_NS15_INS16_ILi3ELi4ELi3EEES19_NSX_INS5_IJSE_S1A_EEENS5_IJSB_SE_EEEEEEEvS1F_EENS_8epilogue10collective18CollectiveEpilogueINS1M_23Sm100TmaWarpSpecializedILi2ELi2ELi64ELb0ELb0EEEJSG_NS5_IJNSX_ISE_SB_EENSX_ISF_SB_EEEEESH_SI_SH_SI_NS1M_6fusion15FusionCallbacksIS1Q_NS1U_17LinearCombinationISH_fSH_fLNS_15FloatRoundStyleE2EEESG_S1T_JEEENS4_5SM1004TMEM4LOAD26SM100_TMEM_LOAD_32dp32b64xES14_S1E_NS4_39AutoVectorizingCopyWithAssumedAlignmentILi128EEENS4_14SM90_TMA_STOREES1E_S25_S25_EEEvvEEEEvNT_6ParamsE)
        /*0038*/ 	.word	0x00000000


	//----- nvinfo : EIATTR_MIN_STACK_SIZE
	.align		4
.L_27:
        /*003c*/ 	.byte	0x04, 0x12
        /*003e*/ 	.short	(.L_29 - .L_28)
	.align		4
.L_28:
        /*0040*/ 	.word	index@(_ZN7cutlass13device_kernelINS_4gemm6kernel13GemmUniversalIN4cute5tupleIJiiiiEEENS1_10collective13CollectiveMmaINS1_35MainloopSm100TmaUmmaWarpSpecializedILi12ELi2ELi4ENS5_IJNS4_1CILi1EEESB_SB_EEEEENS5_IJNSA_ILi128EEESE_NSA_ILi64EEEEEENS_12float_e4m3_tENS5_IJlSB_lEEESH_NS5_IJSB_llEEENS4_8TiledMMAINS4_8MMA_AtomIJNS4_10MMA_TraitsINS4_19SM100_MMA_F8F6F4_SSEJSH_SH_fSE_SE_NS4_17integral_constantINS4_4UMMA5MajorELSQ_0EEENSO_ISQ_LSQ_1EEENSO_INSP_7ScaleInELST_0EEESU_EEEEEENS4_6LayoutISC_NS5_IJNSA_ILi0EEESY_SY_EEEEENS5_IJNS4_10UnderscoreES11_S11_EEEEENS4_13SM90_TMA_LOADENS4_14ComposedLayoutINS4_7SwizzleILi2ELi4ELi3EEENS4_18smem_ptr_flag_bitsILi8EEENSX_INS5_IJNSA_ILi8EEESF_EEENS5_IJSF_SB_EEEEEEEvNS4_8identityES14_NS15_INS16_ILi3ELi4ELi3EEES19_NSX_INS5_IJSE_S1A_EEENS5_IJSB_SE_EEEEEEEvS1F_EENS_8epilogue10collective18CollectiveEpilogueINS1M_23Sm100TmaWarpSpecializedILi2ELi2ELi64ELb0ELb0EEEJSG_NS5_IJNSX_ISE_SB_EENSX_ISF_SB_EEEEESH_SI_SH_SI_NS1M_6fusion15FusionCallbacksIS1Q_NS1U_17LinearCombinationISH_fSH_fLNS_15FloatRoundStyleE2EEESG_S1T_JEEENS4_5SM1004TMEM4LOAD26SM100_TMEM_LOAD_32dp32b64xES14_S1E_NS4_39AutoVectorizingCopyWithAssumedAlignmentILi128EEENS4_14SM90_TMA_STOREES1E_S25_S25_EEEvvEEEEvNT_6ParamsE)
        /*0044*/ 	.word	0x00000000
.L_29:


//--------------------- .nv.compat                --------------------------
	.section	.nv.compat,"",@"SHT_CUDA_COMPAT_INFO"
	.align	4
        /*0000*/ 	.byte	0x02, 0x09, 0x01, 0x00, 0x02, 0x02, 0x02, 0x00, 0x02, 0x05, 0x05, 0x00, 0x03, 0x07, 0x01, 0x01
        /*0010*/ 	.byte	0x02, 0x03, 0x01, 0x00, 0x02, 0x06, 0x01, 0x00, 0x04, 0x0b, 0x08, 0x00, 0x09, 0x00, 0x00, 0x00
        /*0020*/ 	.byte	0x00, 0x00, 0x00, 0x00


//--------------------- .nv.info._ZN7cutlass13device_kernelINS_4gemm6kernel13GemmUniversalIN4cute5tupleIJiiiiEEENS1_10collective13CollectiveMmaINS1_35MainloopSm100TmaUmmaWarpSpecializedILi12ELi2ELi4ENS5_IJNS4_1CILi1EEESB_SB_EEEEENS5_IJNSA_ILi128EEESE_NSA_ILi64EEEEEENS_12float_e4m3_tENS5_IJlSB_lEEESH_NS5_IJSB_llEEENS4_8TiledMMAINS4_8MMA_AtomIJNS4_10MMA_TraitsINS4_19SM100_MMA_F8F6F4_SSEJSH_SH_fSE_SE_NS4_17integral_constantINS4_4UMMA5MajorELSQ_0EEENSO_ISQ_LSQ_1EEENSO_INSP_7ScaleInELST_0EEESU_EEEEEENS4_6LayoutISC_NS5_IJNSA_ILi0EEESY_SY_EEEEENS5_IJNS4_10UnderscoreES11_S11_EEEEENS4_13SM90_TMA_LOADENS4_14ComposedLayoutINS4_7SwizzleILi2ELi4ELi3EEENS4_18smem_ptr_flag_bitsILi8EEENSX_INS5_IJNSA_ILi8EEESF_EEENS5_IJSF_SB_EEEEEEEvNS4_8identityES14_NS15_INS16_ILi3ELi4ELi3EEES19_NSX_INS5_IJSE_S1A_EEENS5_IJSB_SE_EEEEEEEvS1F_EENS_8epilogue10collective18CollectiveEpilogueINS1M_23Sm100TmaWarpSpecializedILi2ELi2ELi64ELb0ELb0EEEJSG_NS5_IJNSX_ISE_SB_EENSX_ISF_SB_EEEEESH_SI_SH_SI_NS1M_6fusion15FusionCallbacksIS1Q_NS1U_17LinearCombinationISH_fSH_fLNS_15FloatRoundStyleE2EEESG_S1T_JEEENS4_5SM1004TMEM4LOAD26SM100_TMEM_LOAD_32dp32b64xES14_S1E_NS4_39AutoVectorizingCopyWithAssumedAlignmentILi128EEENS4_14SM90_TMA_STOREES1E_S25_S25_EEEvvEEEEvNT_6ParamsE --------------------------
	.section	.nv.info._ZN7cutlass13device_kernelINS_4gemm6kernel13GemmUniversalIN4cute5tupleIJiiiiEEENS1_10collective13CollectiveMmaINS1_35MainloopSm100TmaUmmaWarpSpecializedILi12ELi2ELi4ENS5_IJNS4_1CILi1EEESB_SB_EEEEENS5_IJNSA_ILi128EEESE_NSA_ILi64EEEEEENS_12float_e4m3_tENS5_IJlSB_lEEESH_NS5_IJSB_llEEENS4_8TiledMMAINS4_8MMA_AtomIJNS4_10MMA_TraitsINS4_19SM100_MMA_F8F6F4_SSEJSH_SH_fSE_SE_NS4_17integral_constantINS4_4UMMA5MajorELSQ_0EEENSO_ISQ_LSQ_1EEENSO_INSP_7ScaleInELST_0EEESU_EEEEEENS4_6LayoutISC_NS5_IJNSA_ILi0EEESY_SY_EEEEENS5_IJNS4_10UnderscoreES11_S11_EEEEENS4_13SM90_TMA_LOADENS4_14ComposedLayoutINS4_7SwizzleILi2ELi4ELi3EEENS4_18smem_ptr_flag_bitsILi8EEENSX_INS5_IJNSA_ILi8EEESF_EEENS5_IJSF_SB_EEEEEEEvNS4_8identityES14_NS15_INS16_ILi3ELi4ELi3EEES19_NSX_INS5_IJSE_S1A_EEENS5_IJSB_SE_EEEEEEEvS1F_EENS_8epilogue10collective18CollectiveEpilogueINS1M_23Sm100TmaWarpSpecializedILi2ELi2ELi64ELb0ELb0EEEJSG_NS5_IJNSX_ISE_SB_EENSX_ISF_SB_EEEEESH_SI_SH_SI_NS1M_6fusion15FusionCallbacksIS1Q_NS1U_17LinearCombinationISH_fSH_fLNS_15FloatRoundStyleE2EEESG_S1T_JEEENS4_5SM1004TMEM4LOAD26SM100_TMEM_LOAD_32dp32b64xES14_S1E_NS4_39AutoVectorizingCopyWithAssumedAlignmentILi128EEENS4_14SM90_TMA_STOREES1E_S25_S25_EEEvvEEEEvNT_6ParamsE,"",@"SHT_CUDA_INFO"
	.sectionflags	@""
	.align	4


	//----- nvinfo : EIATTR_CUDA_API_VERSION
	.align		4
        /*0000*/ 	.byte	0x04, 0x37
        /*0002*/ 	.short	(.L_31 - .L_30)
.L_30:
        /*0004*/ 	.word	0x00000082


	//----- nvinfo : EIATTR_KPARAM_INFO
	.align		4
.L_31:
        /*0008*/ 	.byte	0x04, 0x17
        /*000a*/ 	.short	(.L_33 - .L_32)
.L_32:
        /*000c*/ 	.word	0x00000000
        /*0010*/ 	.short	0x0000
        /*0012*/ 	.short	0x0000
        /*0014*/ 	.byte	0x00, 0xf0, 0x01, 0x20


	//----- nvinfo : EIATTR_AT_ENTRY_FRAGMENTS
	.align		4
.L_33:
        /*0018*/ 	.byte	0x04, 0x4f
        /*001a*/ 	.short	(.L_35 - .L_34)


	//   ....[0]....
.L_34:
        /*001c*/ 	.word	0x00000006


	//----- nvinfo : EIATTR_RESERVED_SMEM_USED
	.align		4
.L_35:
        /*0020*/ 	.byte	0x01, 0x41
	.zero		2


	//----- nvinfo : EIATTR_SPARSE_MMA_MASK
	.align		4
        /*0024*/ 	.byte	0x03, 0x50
        /*0026*/ 	.short	0x0000


	//----- nvinfo : EIATTR_TCGEN05_1CTA_USED
	.align		4
        /*0028*/ 	.byte	0x01, 0x51
	.zero		2


	//----- nvinfo : EIATTR_MAXREG_COUNT
	.align		4
        /*002c*/ 	.byte	0x03, 0x1b
        /*002e*/ 	.short	0x00ff


	//----- nvinfo : EIATTR_NUM_BARRIERS
	.align		4
        /*0030*/ 	.byte	0x02, 0x4c
        /*0032*/ 	.byte	0x07
	.zero		1


	//----- nvinfo : EIATTR_EXTERNS
	.align		4
        /*0034*/ 	.byte	0x04, 0x0f
        /*0036*/ 	.short	(.L_37 - .L_36)


	//   ....[0]....
	.align		4
.L_36:
        /*0038*/ 	.word	index@(__assertfail)


	//----- nvinfo : EIATTR_MERCURY_ISA_VERSION
	.align		4
.L_37:
        /*003c*/ 	.byte	0x03, 0x5f
        /*003e*/ 	.short	0x0101


	//----- nvinfo : EIATTR_INT_WARP_WIDE_INSTR_OFFSETS
	.align		4
        /*0040*/ 	.byte	0x04, 0x31
        /*0042*/ 	.short	(.L_39 - .L_38)


	//   ....[0]....
.L_38:
        /*0044*/ 	.word	0x00001eb0


	//   ....[1]....
        /*0048*/ 	.word	0x00003c90


	//   ....[2]....
        /*004c*/ 	.word	0x00003cb0


	//   ....[3]....
        /*0050*/ 	.word	0x00003ce0


	//   ....[4]....
        /*0054*/ 	.word	0x00004610


	//   ....[5]....
        /*0058*/ 	.word	0x00004680


	//   ....[6]....
        /*005c*/ 	.word	0x00004860


	//   ....[7]....
        /*0060*/ 	.word	0x000049c0


	//----- nvinfo : EIATTR_COOP_GROUP_MASK_REGIDS
	.align		4
.L_39:
        /*0064*/ 	.byte	0x04, 0x29
        /*0066*/ 	.short	(.L_41 - .L_40)


	//   ....[0]....
.L_40:
        /*0068*/ 	.word	0xffffffff


	//   ....[1]....
        /*006c*/ 	.word	0xffffffff


	//   ....[2]....
        /*0070*/ 	.word	0xffffffff


	//   ....[3]....
        /*0074*/ 	.word	0xffffffff


	//   ....[4]....
        /*0078*/ 	.word	0xffffffff


	//   ....[5]....
        /*007c*/ 	.word	0xffffffff


	//   ....[6]....
        /*0080*/ 	.word	0xffffffff


	//   ....[7]....
        /*0084*/ 	.word	0xffffffff


	//   ....[8]....
        /*0088*/ 	.word	0xffffffff


	//   ....[9]....
        /*008c*/ 	.word	0xffffffff


	//   ....[10]....
        /*0090*/ 	.word	0xffffffff


	//   ....[11]....
        /*0094*/ 	.word	0xffffffff


	//   ....[12]....
        /*0098*/ 	.word	0xffffffff


	//----- nvinfo : EIATTR_COOP_GROUP_INSTR_OFFSETS
	.align		4
.L_41:
        /*009c*/ 	.byte	0x04, 0x28
        /*009e*/ 	.short	(.L_43 - .L_42)


	//   ....[0]....
.L_42:
        /*00a0*/ 	.word	0x00000090


	//   ....[1]....
        /*00a4*/ 	.word	0x000004d0


	//   ....[2]....
        /*00a8*/ 	.word	0x00000770


	//   ....[3]....
        /*00ac*/ 	.word	0x000008d0


	//   ....[4]....
        /*00b0*/ 	.word	0x000009d0


	//   ....[5]....
        /*00b4*/ 	.word	0x00000b40


	//   ....[6]....
        /*00b8*/ 	.word	0x00000ce0


	//   ....[7]....
        /*00bc*/ 	.word	0x00001d90


	//   ....[8]....
        /*00c0*/ 	.word	0x00002ff0


	//   ....[9]....
        /*00c4*/ 	.word	0x00003200


	//   ....[10]....
        /*00c8*/ 	.word	0x00003230


	//   ....[11]....
        /*00cc*/ 	.word	0x00003b70


	//   ....[12]....
        /*00d0*/ 	.word	0x00003da0


	//----- nvinfo : EIATTR_VRC_CTA_INIT_COUNT
	.align		4
.L_43:
        /*00d4*/ 	.byte	0x02, 0x4a
        /*00d6*/ 	.byte	0x80
	.zero		1


	//----- nvinfo : EIATTR_SYSCALL_OFFSETS
	.align		4
        /*00d8*/ 	.byte	0x04, 0x46
        /*00da*/ 	.short	(.L_45 - .L_44)


	//   ....[0]....
.L_44:
        /*00dc*/ 	.word	0x000053f0


	//   ....[1]....
        /*00e0*/ 	.word	0x00005530


	//   ....[2]....
        /*00e4*/ 	.word	0x00005d90


	//   ....[3]....
        /*00e8*/ 	.word	0x000073a0


	//----- nvinfo : EIATTR_MBARRIER_INSTR_OFFSETS
	.align		4
.L_45:
        /*00ec*/ 	.byte	0x04, 0x39
        /*00ee*/ 	.short	(.L_47 - .L_46)


	//   ....[0]....
.L_46:
        /*00f0*/ 	.word	0x000005d0
        /*00f4*/ 	.word	0x000000ff
        /*00f8*/ 	.word	0x00000000
        /*00fc*/ 	.short	0x0100
        /*00fe*/ 	.byte	0x05
	.zero		1


	//   ....[1]....
        /*0100*/ 	.word	0x000005e0
        /*0104*/ 	.word	0x000000ff
        /*0108*/ 	.word	0x00000060
        /*010c*/ 	.short	0x0100
        /*010e*/ 	.byte	0x05
	.zero		1


	//   ....[2]....
        /*0110*/ 	.word	0x000005f0
        /*0114*/ 	.word	0x000000ff
        /*0118*/ 	.word	0x00000008
        /*011c*/ 	.short	0x0100
        /*011e*/ 	.byte	0x05
	.zero		1


	//   ....[3]....
        /*0120*/ 	.word	0x00000600
        /*0124*/ 	.word	0x000000ff
        /*0128*/ 	.word	0x00000068
        /*012c*/ 	.short	0x0100
        /*012e*/ 	.byte	0x05
	.zero		1


	//   ....[4]....
        /*0130*/ 	.word	0x00000610
        /*0134*/ 	.word	0x000000ff
        /*0138*/ 	.word	0x00000010
        /*013c*/ 	.short	0x0100
        /*013e*/ 	.byte	0x05
	.zero		1


	//   ....[5]....
        /*0140*/ 	.word	0x00000620
        /*0144*/ 	.word	0x000000ff
        /*0148*/ 	.word	0x00000070
        /*014c*/ 	.short	0x0100
        /*014e*/ 	.byte	0x05
	.zero		1


	//   ....[6]....
        /*0150*/ 	.word	0x00000630
        /*0154*/ 	.word	0x000000ff
        /*0158*/ 	.word	0x00000018
        /*015c*/ 	.short	0x0100
        /*015e*/ 	.byte	0x05
	.zero		1


	//   ....[7]....
        /*0160*/ 	.word	0x00000640
        /*0164*/ 	.word	0x000000ff
        /*0168*/ 	.word	0x00000078
        /*016c*/ 	.short	0x0100
        /*016e*/ 	.byte	0x05
	.zero		1


	//   ....[8]....
        /*0170*/ 	.word	0x00000650
        /*0174*/ 	.word	0x000000ff
        /*0178*/ 	.word	0x00000020
        /*017c*/ 	.short	0x0100
        /*017e*/ 	.byte	0x05
	.zero		1


	//   ....[9]....
        /*0180*/ 	.word	0x00000660
        /*0184*/ 	.word	0x000000ff
        /*0188*/ 	.word	0x00000080
        /*018c*/ 	.short	0x0100
        /*018e*/ 	.byte	0x05
	.zero		1


	//   ....[10]....
        /*0190*/ 	.word	0x00000670
        /*0194*/ 	.word	0x000000ff
        /*0198*/ 	.word	0x00000028
        /*019c*/ 	.short	0x0100
        /*019e*/ 	.byte	0x05
	.zero		1


	//   ....[11]....
        /*01a0*/ 	.word	0x00000680
        /*01a4*/ 	.word	0x000000ff
        /*01a8*/ 	.word	0x00000088
        /*01ac*/ 	.short	0x0100
        /*01ae*/ 	.byte	0x05
	.zero		1


	//   ....[12]....
        /*01b0*/ 	.word	0x00000690
        /*01b4*/ 	.word	0x000000ff
        /*01b8*/ 	.word	0x00000030
        /*01bc*/ 	.short	0x0100
        /*01be*/ 	.byte	0x05
	.zero		1


	//   ....[13]....
        /*01c0*/ 	.word	0x000006a0
        /*01c4*/ 	.word	0x000000ff
        /*01c8*/ 	.word	0x00000090
        /*01cc*/ 	.short	0x0100
        /*01ce*/ 	.byte	0x05
	.zero		1


	//   ....[14]....
        /*01d0*/ 	.word	0x000006b0
        /*01d4*/ 	.word	0x000000ff
        /*01d8*/ 	.word	0x00000038
        /*01dc*/ 	.short	0x0100
        /*01de*/ 	.byte	0x05
	.zero		1


	//   ....[15]....
        /*01e0*/ 	.word	0x000006c0
        /*01e4*/ 	.word	0x000000ff
        /*01e8*/ 	.word	0x00000098
        /*01ec*/ 	.short	0x0100
        /*01ee*/ 	.byte	0x05
	.zero		1


	//   ....[16]....
        /*01f0*/ 	.word	0x000006d0
        /*01f4*/ 	.word	0x000000ff
        /*01f8*/ 	.word	0x00000040
        /*01fc*/ 	.short	0x0100
        /*01fe*/ 	.byte	0x05
	.zero		1


	//   ....[17]....
        /*0200*/ 	.word	0x000006e0
        /*0204*/ 	.word	0x000000ff
        /*0208*/ 	.word	0x000000a0
        /*020c*/ 	.short	0x0100
        /*020e*/ 	.byte	0x05
	.zero		1


	//   ....[18]....
        /*0210*/ 	.word	0x000006f0
        /*0214*/ 	.word	0x000000ff
        /*0218*/ 	.word	0x00000048
        /*021c*/ 	.short	0x0100
        /*021e*/ 	.byte	0x05
	.zero		1


	//   ....[19]....
        /*0220*/ 	.word	0x00000700
        /*0224*/ 	.word	0x000000ff
        /*0228*/ 	.word	0x000000a8
        /*022c*/ 	.short	0x0100
        /*022e*/ 	.byte	0x05
	.zero		1


	//   ....[20]....
        /*0230*/ 	.word	0x00000710
        /*0234*/ 	.word	0x000000ff
        /*0238*/ 	.word	0x00000050
        /*023c*/ 	.short	0x0100
        /*023e*/ 	.byte	0x05
	.zero		1


	//   ....[21]....
        /*0240*/ 	.word	0x00000720
        /*0244*/ 	.word	0x000000ff
        /*0248*/ 	.word	0x000000b0
        /*024c*/ 	.short	0x0100
        /*024e*/ 	.byte	0x05
	.zero		1


	//   ....[22]....
        /*0250*/ 	.word	0x00000730
        /*0254*/ 	.word	0x000000ff
        /*0258*/ 	.word	0x00000058
        /*025c*/ 	.short	0x0100
        /*025e*/ 	.byte	0x05
	.zero		1


	//   ....[23]....
        /*0260*/ 	.word	0x00000740
        /*0264*/ 	.word	0x000000ff
        /*0268*/ 	.word	0x000000b8
        /*026c*/ 	.short	0x0100
        /*026e*/ 	.byte	0x05
	.zero		1


	//   ....[24]....
        /*0270*/ 	.word	0x00000880
        /*0274*/ 	.word	0x000000ff
        /*0278*/ 	.word	0x000000c0
        /*027c*/ 	.short	0x0100
        /*027e*/ 	.byte	0x07
	.zero		1


	//   ....[25]....
        /*0280*/ 	.word	0x00000890
        /*0284*/ 	.word	0x000000ff
        /*0288*/ 	.word	0x000000d0
        /*028c*/ 	.short	0x0100
        /*028e*/ 	.byte	0x07
	.zero		1


	//   ....[26]....
        /*0290*/ 	.word	0x000008a0
        /*0294*/ 	.word	0x000000ff
        /*0298*/ 	.word	0x000000c8
        /*029c*/ 	.short	0x0100
        /*029e*/ 	.byte	0x07
	.zero		1


	//   ....[27]....
        /*02a0*/ 	.word	0x000008b0
        /*02a4*/ 	.word	0x000000ff
        /*02a8*/ 	.word	0x000000d8
        /*02ac*/ 	.short	0x0100
        /*02ae*/ 	.byte	0x07
	.zero		1


	//   ....[28]....
        /*02b0*/ 	.word	0x000009a0
        /*02b4*/ 	.word	0x000000ff
        /*02b8*/ 	.word	0x000000e0
        /*02bc*/ 	.short	0x0100
        /*02be*/ 	.byte	0x05
	.zero		1


	//   ....[29]....
        /*02c0*/ 	.word	0x000009b0
        /*02c4*/ 	.word	0x000000ff
        /*02c8*/ 	.word	0x000000e8
        /*02cc*/ 	.short	0x0100
        /*02ce*/ 	.byte	0x05
	.zero		1


	//   ....[30]....
        /*02d0*/ 	.word	0x00000af0
        /*02d4*/ 	.word	0x000000ff
        /*02d8*/ 	.word	0x000000f0
        /*02dc*/ 	.short	0x0100
        /*02de*/ 	.byte	0x05
	.zero		1


	//   ....[31]....
        /*02e0*/ 	.word	0x00000b00
        /*02e4*/ 	.word	0x000000ff
        /*02e8*/ 	.word	0x00000100
        /*02ec*/ 	.short	0x0100
        /*02ee*/ 	.byte	0x05
	.zero		1


	//   ....[32]....
        /*02f0*/ 	.word	0x00000b10
        /*02f4*/ 	.word	0x000000ff
        /*02f8*/ 	.word	0x000000f8
        /*02fc*/ 	.short	0x0100
        /*02fe*/ 	.byte	0x05
	.zero		1


	//   ....[33]....
        /*0300*/ 	.word	0x00000b20
        /*0304*/ 	.word	0x000000ff
        /*0308*/ 	.word	0x00000108
        /*030c*/ 	.short	0x0100
        /*030e*/ 	.byte	0x05
	.zero		1


	//   ....[34]....
        /*0310*/ 	.word	0x00000c50
        /*0314*/ 	.word	0x000000ff
        /*0318*/ 	.word	0x00000110
        /*031c*/ 	.short	0x0100
        /*031e*/ 	.byte	0x07
	.zero		1


	//   ....[35]....
        /*0320*/ 	.word	0x00000c60
        /*0324*/ 	.word	0x000000ff
        /*0328*/ 	.word	0x00000130
        /*032c*/ 	.short	0x0100
        /*032e*/ 	.byte	0x07
	.zero		1


	//   ....[36]....
        /*0330*/ 	.word	0x00000c70
        /*0334*/ 	.word	0x000000ff
        /*0338*/ 	.word	0x00000118
        /*033c*/ 	.short	0x0100
        /*033e*/ 	.byte	0x07
	.zero		1


	//   ....[37]....
        /*0340*/ 	.word	0x00000c80
        /*0344*/ 	.word	0x000000ff
        /*0348*/ 	.word	0x00000138
        /*034c*/ 	.short	0x0100
        /*034e*/ 	.byte	0x07
	.zero		1


	//   ....[38]....
        /*0350*/ 	.word	0x00000c90
        /*0354*/ 	.word	0x000000ff
        /*0358*/ 	.word	0x00000120
        /*035c*/ 	.short	0x0100
        /*035e*/ 	.byte	0x07
	.zero		1


	//   ....[39]....
        /*0360*/ 	.word	0x00000ca0
        /*0364*/ 	.word	0x000000ff
        /*0368*/ 	.word	0x00000140
        /*036c*/ 	.short	0x0100
        /*036e*/ 	.byte	0x07
	.zero		1


	//   ....[40]....
        /*0370*/ 	.word	0x00000cb0
        /*0374*/ 	.word	0x000000ff
        /*0378*/ 	.word	0x00000128
        /*037c*/ 	.short	0x0100
        /*037e*/ 	.byte	0x07
	.zero		1


	//   ....[41]....
        /*0380*/ 	.word	0x00000cc0
        /*0384*/ 	.word	0x000000ff
        /*0388*/ 	.word	0x00000148
        /*038c*/ 	.short	0x0100
        /*038e*/ 	.byte	0x07
	.zero		1


	//   ....[42]....
        /*0390*/ 	.word	0x00000db0
        /*0394*/ 	.word	0x000000ff
        /*0398*/ 	.word	0x00000150
        /*039c*/ 	.short	0x0100
        /*039e*/ 	.byte	0x05
	.zero		1


	//   ....[43]....
        /*03a0*/ 	.word	0x00000dc0
        /*03a4*/ 	.word	0x000000ff
        /*03a8*/ 	.word	0x00000160
        /*03ac*/ 	.short	0x0100
        /*03ae*/ 	.byte	0x05
	.zero		1


	//   ....[44]....
        /*03b0*/ 	.word	0x00000dd0
        /*03b4*/ 	.word	0x000000ff
        /*03b8*/ 	.word	0x00000158
        /*03bc*/ 	.short	0x0100
        /*03be*/ 	.byte	0x05
	.zero		1


	//   ....[45]....
        /*03c0*/ 	.word	0x00000de0
        /*03c4*/ 	.word	0x000000ff
        /*03c8*/ 	.word	0x00000168
        /*03cc*/ 	.short	0x0100
        /*03ce*/ 	.byte	0x05
	.zero		1


	//   ....[46]....
        /*03d0*/ 	.word	0x000016b0
        /*03d4*/ 	.word	0x00000003
        /*03d8*/ 	.word	0x00000160
        /*03dc*/ 	.short	0x010a
        /*03de*/ 	.byte	0xff
	.zero		1


	//   ....[47]....
        /*03e0*/ 	.word	0x000016e0
        /*03e4*/ 	.word	0x00000003
        /*03e8*/ 	.word	0x00000150
        /*03ec*/ 	.short	0x0101
        /*03ee*/ 	.byte	0xff
	.zero		1


	//   ....[48]....
        /*03f0*/ 	.word	0x000017b0
        /*03f4*/ 	.word	0x000000ff
        /*03f8*/ 	.word	0x00000060
        /*03fc*/ 	.short	0x010a
        /*03fe*/ 	.byte	0x08
	.zero		1


	//   ....[49]....
        /*0400*/ 	.word	0x00001850
        /*0404*/ 	.word	0x000000ff
        /*0408*/ 	.word	0x00000060
        /*040c*/ 	.short	0x010a
        /*040e*/ 	.byte	0x21
	.zero		1


	//   ....[50]....
        /*0410*/ 	.word	0x000019b0
        /*0414*/ 	.word	0x000000ff
        /*0418*/ 	.word	0x00000060
        /*041c*/ 	.short	0x010a
        /*041e*/ 	.byte	0x08
	.zero		1


	//   ....[51]....
        /*0420*/ 	.word	0x00001aa0
        /*0424*/ 	.word	0x000000ff
        /*0428*/ 	.word	0x000000e8
        /*042c*/ 	.short	0x0101
        /*042e*/ 	.byte	0x04
	.zero		1


	//   ....[52]....
        /*0430*/ 	.word	0x00001ac0
        /*0434*/ 	.word	0x000000ff
        /*0438*/ 	.word	0x00000060
        /*043c*/ 	.short	0x010a
        /*043e*/ 	.byte	0x08
	.zero		1


	//   ....[53]....
        /*0440*/ 	.word	0x00001b40
        /*0444*/ 	.word	0x000000ff
        /*0448*/ 	.word	0x00000060
        /*044c*/ 	.short	0x010a
        /*044e*/ 	.byte	0x11
	.zero		1


	//   ....[54]....
        /*0450*/ 	.word	0x00001ca0
        /*0454*/ 	.word	0x000000ff
        /*0458*/ 	.word	0x00000060
        /*045c*/ 	.short	0x010a
        /*045e*/ 	.byte	0x08
	.zero		1


	//   ....[55]....
        /*0460*/ 	.word	0x00001dc0
        /*0464*/ 	.word	0x00000002
        /*0468*/ 	.word	0x000000f0
        /*046c*/ 	.short	0x010a
        /*046e*/ 	.byte	0xff
	.zero		1


	//   ....[56]....
        /*0470*/ 	.word	0x00001e80
        /*0474*/ 	.word	0x00000002
        /*0478*/ 	.word	0x00000000
        /*047c*/ 	.short	0x0101
        /*047e*/ 	.byte	0xff
	.zero		1


	//   ....[57]....
        /*0480*/ 	.word	0x000023e0
        /*0484*/ 	.word	0x000000ff
        /*0488*/ 	.word	0x00000000
        /*048c*/ 	.short	0x010a
        /*048e*/ 	.byte	0x05
	.zero		1


	//   ....[58]....
        /*0490*/ 	.word	0x00002470
        /*0494*/ 	.word	0x000000ff
        /*0498*/ 	.word	0x00000000
        /*049c*/ 	.short	0x010a
        /*049e*/ 	.byte	0x05
	.zero		1


	//   ....[59]....
        /*04a0*/ 	.word	0x00002500
        /*04a4*/ 	.word	0x000000ff
        /*04a8*/ 	.word	0x00000000
        /*04ac*/ 	.short	0x010a
        /*04ae*/ 	.byte	0x05
	.zero		1


	//   ....[60]....
        /*04b0*/ 	.word	0x00002590
        /*04b4*/ 	.word	0x000000ff
        /*04b8*/ 	.word	0x00000000
        /*04bc*/ 	.short	0x010a
        /*04be*/ 	.byte	0x05
	.zero		1


	//   ....[61]....
        /*04c0*/ 	.word	0x00002620
        /*04c4*/ 	.word	0x000000ff
        /*04c8*/ 	.word	0x00000000
        /*04cc*/ 	.short	0x010a
        /*04ce*/ 	.byte	0x05
	.zero		1


	//   ....[62]....
        /*04d0*/ 	.word	0x000026b0
        /*04d4*/ 	.word	0x000000ff
        /*04d8*/ 	.word	0x00000000
        /*04dc*/ 	.short	0x010a
        /*04de*/ 	.byte	0x05
	.zero		1


	//   ....[63]....
        /*04e0*/ 	.word	0x00002740
        /*04e4*/ 	.word	0x000000ff
        /*04e8*/ 	.word	0x00000000
        /*04ec*/ 	.short	0x010a
        /*04ee*/ 	.byte	0x05
	.zero		1


	//   ....[64]....
        /*04f0*/ 	.word	0x000027d0
        /*04f4*/ 	.word	0x000000ff
        /*04f8*/ 	.word	0x00000000
        /*04fc*/ 	.short	0x010a
        /*04fe*/ 	.byte	0x05
	.zero		1


	//   ....[65]....
        /*0500*/ 	.word	0x00002860
        /*0504*/ 	.word	0x000000ff
        /*0508*/ 	.word	0x00000000
        /*050c*/ 	.short	0x010a
        /*050e*/ 	.byte	0x05
	.zero		1


	//   ....[66]....
        /*0510*/ 	.word	0x000028f0
        /*0514*/ 	.word	0x000000ff
        /*0518*/ 	.word	0x00000000
        /*051c*/ 	.short	0x010a
        /*051e*/ 	.byte	0x05
	.zero		1


	//   ....[67]....
        /*0520*/ 	.word	0x00002980
        /*0524*/ 	.word	0x000000ff
        /*0528*/ 	.word	0x00000000
        /*052c*/ 	.short	0x010a
        /*052e*/ 	.byte	0x05
	.zero		1


	//   ....[68]....
        /*0530*/ 	.word	0x00002a20
        /*0534*/ 	.word	0x00000000
        /*0538*/ 	.word	0x00000000
        /*053c*/ 	.short	0x010a
        /*053e*/ 	.byte	0xff
	.zero		1


	//   ....[69]....
        /*0540*/ 	.word	0x00002b40
        /*0544*/ 	.word	0x00000000
        /*0548*/ 	.word	0x00000150
        /*054c*/ 	.short	0x010a
        /*054e*/ 	.byte	0xff
	.zero		1


	//   ....[70]....
        /*0550*/ 	.word	0x00002ba0
        /*0554*/ 	.word	0x00000004
        /*0558*/ 	.word	0x00000000
        /*055c*/ 	.short	0x0101
        /*055e*/ 	.byte	0xff
	.zero		1


	//   ....[71]....
        /*0560*/ 	.word	0x00002bc0
        /*0564*/ 	.word	0x000000ff
        /*0568*/ 	.word	0x00000100
        /*056c*/ 	.short	0x010a
        /*056e*/ 	.byte	0x05
	.zero		1


	//   ....[72]....
        /*0570*/ 	.word	0x00002ce0
        /*0574*/ 	.word	0x00000000
        /*0578*/ 	.word	0x000000f0
        /*057c*/ 	.short	0x010a
        /*057e*/ 	.byte	0xff
	.zero		1


	//   ....[73]....
        /*0580*/ 	.word	0x00002df0
        /*0584*/ 	.word	0x00000000
        /*0588*/ 	.word	0x00000000
        /*058c*/ 	.short	0x0101
        /*058e*/ 	.byte	0xff
	.zero		1


	//   ....[74]....
        /*0590*/ 	.word	0x00002e80
        /*0594*/ 	.word	0x000000ff
        /*0598*/ 	.word	0x00000100
        /*059c*/ 	.short	0x0106
        /*059e*/ 	.byte	0x05
	.zero		1


	//   ....[75]....
        /*05a0*/ 	.word	0x00002ea0
        /*05a4*/ 	.word	0x000000ff
        /*05a8*/ 	.word	0x00000100
        /*05ac*/ 	.short	0x010a
        /*05ae*/ 	.byte	0x05
	.zero		1


	//   ....[76]....
        /*05b0*/ 	.word	0x00002f30
        /*05b4*/ 	.word	0x000000ff
        /*05b8*/ 	.word	0x00000100
        /*05bc*/ 	.short	0x0106
        /*05be*/ 	.byte	0x04
	.zero		1


	//   ....[77]....
        /*05c0*/ 	.word	0x00002f70
        /*05c4*/ 	.word	0x00000000
        /*05c8*/ 	.word	0x00000100
        /*05cc*/ 	.short	0x010a
        /*05ce*/ 	.byte	0xff
	.zero		1


	//   ....[78]....
        /*05d0*/ 	.word	0x00003460
        /*05d4*/ 	.word	0x00000000
        /*05d8*/ 	.word	0x000000f0
        /*05dc*/ 	.short	0x010a
        /*05de*/ 	.byte	0xff
	.zero		1


	//   ....[79]....
        /*05e0*/ 	.word	0x00003570
        /*05e4*/ 	.word	0x00000003
        /*05e8*/ 	.word	0x00000000
        /*05ec*/ 	.short	0x0101
        /*05ee*/ 	.byte	0xff
	.zero		1


	//   ....[80]....
        /*05f0*/ 	.word	0x00003580
        /*05f4*/ 	.word	0x000000ff
        /*05f8*/ 	.word	0x00000000
        /*05fc*/ 	.short	0x010a
        /*05fe*/ 	.byte	0x04
	.zero		1


	//   ....[81]....
        /*0600*/ 	.word	0x000035a0
        /*0604*/ 	.word	0x000000ff
        /*0608*/ 	.word	0x00000130
        /*060c*/ 	.short	0x010a
        /*060e*/ 	.byte	0x08
	.zero		1


	//   ....[82]....
        /*0610*/ 	.word	0x00003670
        /*0614*/ 	.word	0x000000ff
        /*0618*/ 	.word	0x00000000
        /*061c*/ 	.short	0x010a
        /*061e*/ 	.byte	0x07
	.zero		1


	//   ....[83]....
        /*0620*/ 	.word	0x000037b0
        /*0624*/ 	.word	0x000000ff
        /*0628*/ 	.word	0x00000000
        /*062c*/ 	.short	0x010a
        /*062e*/ 	.byte	0x04
	.zero		1


	//   ....[84]....
        /*0630*/ 	.word	0x000039a0
        /*0634*/ 	.word	0x000000ff
        /*0638*/ 	.word	0x00000000
        /*063c*/ 	.short	0x010a
        /*063e*/ 	.byte	0x05
	.zero		1


	//   ....[85]....
        /*0640*/ 	.word	0x00003a30
        /*0644*/ 	.word	0x000000ff
        /*0648*/ 	.word	0x00000000
        /*064c*/ 	.short	0x010a
        /*064e*/ 	.byte	0x05
	.zero		1


	//   ....[86]....
        /*0650*/ 	.word	0x00003ac0
        /*0654*/ 	.word	0x000000ff
        /*0658*/ 	.word	0x00000000
        /*065c*/ 	.short	0x010a
        /*065e*/ 	.byte	0x05
	.zero		1


	//   ....[87]....
        /*0660*/ 	.word	0x00003b50
        /*0664*/ 	.word	0x000000ff
        /*0668*/ 	.word	0x00000000
        /*066c*/ 	.short	0x010a
        /*066e*/ 	.byte	0x07
	.zero		1


	//   ....[88]....
        /*0670*/ 	.word	0x00003fb0
        /*0674*/ 	.word	0x00000000
        /*0678*/ 	.word	0x000000f0
        /*067c*/ 	.short	0x010a
        /*067e*/ 	.byte	0xff
	.zero		1


	//   ....[89]....
        /*0680*/ 	.word	0x00004070
        /*0684*/ 	.word	0x00000000
        /*0688*/ 	.word	0x00000000
        /*068c*/ 	.short	0x0101
        /*068e*/ 	.byte	0xff
	.zero		1


	//   ....[90]....
        /*0690*/ 	.word	0x00004390
        /*0694*/ 	.word	0x000000ff
        /*0698*/ 	.word	0x000000e8
        /*069c*/ 	.short	0x010a
        /*069e*/ 	.byte	0x07
	.zero		1


	//   ....[91]....
        /*06a0*/ 	.word	0x00004580
        /*06a4*/ 	.word	0x000000ff
        /*06a8*/ 	.word	0x000000d0
        /*06ac*/ 	.short	0x010a
        /*06ae*/ 	.byte	0x07
	.zero		1


	//   ....[92]....
        /*06b0*/ 	.word	0x00004750
        /*06b4*/ 	.word	0x000000ff
        /*06b8*/ 	.word	0x000000c0
        /*06bc*/ 	.short	0x010b
        /*06be*/ 	.byte	0x07
	.zero		1


	//   ....[93]....
        /*06c0*/ 	.word	0x000047c0
        /*06c4*/ 	.word	0x000000ff
        /*06c8*/ 	.word	0x00000000
        /*06cc*/ 	.short	0x0101
        /*06ce*/ 	.byte	0x08
	.zero		1


	//   ....[94]....
        /*06d0*/ 	.word	0x000047f0
        /*06d4*/ 	.word	0x000000ff
        /*06d8*/ 	.word	0x000000d8
        /*06dc*/ 	.short	0x010a
        /*06de*/ 	.byte	0x07
	.zero		1


	//   ....[95]....
        /*06e0*/ 	.word	0x00004a00
        /*06e4*/ 	.word	0x000000ff
        /*06e8*/ 	.word	0x000000c8
        /*06ec*/ 	.short	0x010b
        /*06ee*/ 	.byte	0x07
	.zero		1


	//   ....[96]....
        /*06f0*/ 	.word	0x00004a20
        /*06f4*/ 	.word	0x000000ff
        /*06f8*/ 	.word	0x00000000
        /*06fc*/ 	.short	0x0101
        /*06fe*/ 	.byte	0x0d
	.zero		1


	//   ....[97]....
        /*0700*/ 	.word	0x00004a50
        /*0704*/ 	.word	0x000000ff
        /*0708*/ 	.word	0x000000d0
        /*070c*/ 	.short	0x010a
        /*070e*/ 	.byte	0x07
	.zero		1


	//   ....[98]....
        /*0710*/ 	.word	0x00004a90
        /*0714*/ 	.word	0x00000000
        /*0718*/ 	.word	0x000000d8
        /*071c*/ 	.short	0x010a
        /*071e*/ 	.byte	0xff
	.zero		1


	//   ....[99]....
        /*0720*/ 	.word	0x00004dc0
        /*0724*/ 	.word	0x00000000
        /*0728*/ 	.word	0x000000f0
        /*072c*/ 	.short	0x010a
        /*072e*/ 	.byte	0xff
	.zero		1


	//   ....[100]....
        /*0730*/ 	.word	0x00004ed0
        /*0734*/ 	.word	0x00000000
        /*0738*/ 	.word	0x00000000
        /*073c*/ 	.short	0x0101
        /*073e*/ 	.byte	0xff
	.zero		1


	//   ....[101]....
        /*0740*/ 	.word	0x00005930
        /*0744*/ 	.word	0x00000003
        /*0748*/ 	.word	0x000000c0
        /*074c*/ 	.short	0x010a
        /*074e*/ 	.byte	0xff
	.zero		1


	//   ....[102]....
        /*0750*/ 	.word	0x00005970
        /*0754*/ 	.word	0x000000cf
        /*0758*/ 	.word	0x00000110
        /*075c*/ 	.short	0x010a
        /*075e*/ 	.byte	0xff
	.zero		1


	//   ....[103]....
        /*0760*/ 	.word	0x00005aa0
        /*0764*/ 	.word	0x00000003
        /*0768*/ 	.word	0x000000c0
        /*076c*/ 	.short	0x010a
        /*076e*/ 	.byte	0xff
	.zero		1


	//   ....[104]....
        /*0770*/ 	.word	0x00005c00
        /*0774*/ 	.word	0x00000000
        /*0778*/ 	.word	0x00000000
        /*077c*/ 	.short	0x0101
        /*077e*/ 	.byte	0xff
	.zero		1


	//   ....[105]....
        /*0780*/ 	.word	0x00005c60
        /*0784*/ 	.word	0x000000cf
        /*0788*/ 	.word	0x00000110
        /*078c*/ 	.short	0x010a
        /*078e*/ 	.byte	0xff
	.zero		1


	//   ....[106]....
        /*0790*/ 	.word	0x00007010
        /*0794*/ 	.word	0x000000d2
        /*0798*/ 	.word	0x000000c0
        /*079c*/ 	.short	0x010a
        /*079e*/ 	.byte	0xff
	.zero		1


	//   ....[107]....
        /*07a0*/ 	.word	0x000070e0
        /*07a4*/ 	.word	0x000000d2
        /*07a8*/ 	.word	0x000000c0
        /*07ac*/ 	.short	0x010a
        /*07ae*/ 	.byte	0xff
	.zero		1


	//   ....[108]....
        /*07b0*/ 	.word	0x00007220
        /*07b4*/ 	.word	0x00000003
        /*07b8*/ 	.word	0x00000000
        /*07bc*/ 	.short	0x0101
        /*07be*/ 	.byte	0xff
	.zero		1


	//   ....[109]....
        /*07c0*/ 	.word	0x00007730
        /*07c4*/ 	.word	0x000000ff
        /*07c8*/ 	.word	0x00000000
        /*07cc*/ 	.short	0x0101
        /*07ce*/ 	.byte	0x05
	.zero		1


	//   ....[110]....
        /*07d0*/ 	.word	0x000086b0
        /*07d4*/ 	.word	0x00000003
        /*07d8*/ 	.word	0x00000160
        /*07dc*/ 	.short	0x010a
        /*07de*/ 	.byte	0xff
	.zero		1


	//   ....[111]....
        /*07e0*/ 	.word	0x00008710
        /*07e4*/ 	.word	0x00000002
        /*07e8*/ 	.word	0x00000060
        /*07ec*/ 	.short	0x010a
        /*07ee*/ 	.byte	0xff
	.zero		1


	//   ....[112]....
        /*07f0*/ 	.word	0x00008770
        /*07f4*/ 	.word	0x00000002
        /*07f8*/ 	.word	0x00000060
        /*07fc*/ 	.short	0x010a
        /*07fe*/ 	.byte	0xff
	.zero		1


	//   ....[113]....
        /*0800*/ 	.word	0x000087c0
        /*0804*/ 	.word	0x00000002
        /*0808*/ 	.word	0x000000f0
        /*080c*/ 	.short	0x010a
        /*080e*/ 	.byte	0xff
	.zero		1


	//   ....[114]....
        /*0810*/ 	.word	0x00008820
        /*0814*/ 	.word	0x00000000
        /*0818*/ 	.word	0x00000000
        /*081c*/ 	.short	0x010a
        /*081e*/ 	.byte	0xff
	.zero		1


	//   ....[115]....
        /*0820*/ 	.word	0x00008880
        /*0824*/ 	.word	0x00000000
        /*0828*/ 	.word	0x00000000
        /*082c*/ 	.short	0x010a
        /*082e*/ 	.byte	0xff
	.zero		1


	//   ....[116]....
        /*0830*/ 	.word	0x000088e0
        /*0834*/ 	.word	0x00000000
        /*0838*/ 	.word	0x00000000
        /*083c*/ 	.short	0x010a
        /*083e*/ 	.byte	0xff
	.zero		1


	//   ....[117]....
        /*0840*/ 	.word	0x00008940
        /*0844*/ 	.word	0x00000000
        /*0848*/ 	.word	0x00000000
        /*084c*/ 	.short	0x010a
        /*084e*/ 	.byte	0xff
	.zero		1


	//   ....[118]....
        /*0850*/ 	.word	0x000089a0
        /*0854*/ 	.word	0x00000000
        /*0858*/ 	.word	0x00000000
        /*085c*/ 	.short	0x010a
        /*085e*/ 	.byte	0xff
	.zero		1


	//   ....[119]....
        /*0860*/ 	.word	0x00008a00
        /*0864*/ 	.word	0x00000000
        /*0868*/ 	.word	0x00000000
        /*086c*/ 	.short	0x010a
        /*086e*/ 	.byte	0xff
	.zero		1


	//   ....[120]....
        /*0870*/ 	.word	0x00008a60
        /*0874*/ 	.word	0x00000000
        /*0878*/ 	.word	0x00000000
        /*087c*/ 	.short	0x010a
        /*087e*/ 	.byte	0xff
	.zero		1


	//   ....[121]....
        /*0880*/ 	.word	0x00008ac0
        /*0884*/ 	.word	0x00000000
        /*0888*/ 	.word	0x00000000
        /*088c*/ 	.short	0x010a
        /*088e*/ 	.byte	0xff
	.zero		1


	//   ....[122]....
        /*0890*/ 	.word	0x00008b20
        /*0894*/ 	.word	0x00000000
        /*0898*/ 	.word	0x00000000
        /*089c*/ 	.short	0x010a
        /*089e*/ 	.byte	0xff
	.zero		1


	//   ....[123]....
        /*08a0*/ 	.word	0x00008b80
        /*08a4*/ 	.word	0x00000000
        /*08a8*/ 	.word	0x00000000
        /*08ac*/ 	.short	0x010a
        /*08ae*/ 	.byte	0xff
	.zero		1


	//   ....[124]....
        /*08b0*/ 	.word	0x00008be0
        /*08b4*/ 	.word	0x00000000
        /*08b8*/ 	.word	0x00000000
        /*08bc*/ 	.short	0x010a
        /*08be*/ 	.byte	0xff
	.zero		1


	//   ....[125]....
        /*08c0*/ 	.word	0x00008c30
        /*08c4*/ 	.word	0x00000000
        /*08c8*/ 	.word	0x00000150
        /*08cc*/ 	.short	0x010a
        /*08ce*/ 	.byte	0xff
	.zero		1


	//   ....[126]....
        /*08d0*/ 	.word	0x00008c90
        /*08d4*/ 	.word	0x00000000
        /*08d8*/ 	.word	0x00000100
        /*08dc*/ 	.short	0x010a
        /*08de*/ 	.byte	0xff
	.zero		1


	//   ....[127]....
        /*08e0*/ 	.word	0x00008ce0
        /*08e4*/ 	.word	0x00000000
        /*08e8*/ 	.word	0x000000f0
        /*08ec*/ 	.short	0x010a
        /*08ee*/ 	.byte	0xff
	.zero		1


	//   ....[128]....
        /*08f0*/ 	.word	0x00008d40
        /*08f4*/ 	.word	0x00000000
        /*08f8*/ 	.word	0x00000100
        /*08fc*/ 	.short	0x010a
        /*08fe*/ 	.byte	0xff
	.zero		1


	//   ....[129]....
        /*0900*/ 	.word	0x00008d90
        /*0904*/ 	.word	0x00000000
        /*0908*/ 	.word	0x000000f0
        /*090c*/ 	.short	0x010a
        /*090e*/ 	.byte	0xff
	.zero		1


	//   ....[130]....
        /*0910*/ 	.word	0x00008df0
        /*0914*/ 	.word	0x00000003
        /*0918*/ 	.word	0x00000130
        /*091c*/ 	.short	0x010a
        /*091e*/ 	.byte	0xff
	.zero		1


	//   ....[131]....
        /*0920*/ 	.word	0x00008e50
        /*0924*/ 	.word	0x00000000
        /*0928*/ 	.word	0x00000000
        /*092c*/ 	.short	0x010a
        /*092e*/ 	.byte	0xff
	.zero		1


	//   ....[132]....
        /*0930*/ 	.word	0x00008eb0
        /*0934*/ 	.word	0x00000000
        /*0938*/ 	.word	0x00000000
        /*093c*/ 	.short	0x010a
        /*093e*/ 	.byte	0xff
	.zero		1


	//   ....[133]....
        /*0940*/ 	.word	0x00008f10
        /*0944*/ 	.word	0x00000000
        /*0948*/ 	.word	0x00000000
        /*094c*/ 	.short	0x010a
        /*094e*/ 	.byte	0xff
	.zero		1


	//   ....[134]....
        /*0950*/ 	.word	0x00008f70
        /*0954*/ 	.word	0x00000000
        /*0958*/ 	.word	0x00000000
        /*095c*/ 	.short	0x010a
        /*095e*/ 	.byte	0xff
	.zero		1


	//   ....[135]....
        /*0960*/ 	.word	0x00008fd0
        /*0964*/ 	.word	0x00000000
        /*0968*/ 	.word	0x00000000
        /*096c*/ 	.short	0x010a
        /*096e*/ 	.byte	0xff
	.zero		1


	//   ....[136]....
        /*0970*/ 	.word	0x00009020
        /*0974*/ 	.word	0x00000000
        /*0978*/ 	.word	0x000000f0
        /*097c*/ 	.short	0x010a
        /*097e*/ 	.byte	0xff
	.zero		1


	//   ....[137]....
        /*0980*/ 	.word	0x00009080
        /*0984*/ 	.word	0x00000000
        /*0988*/ 	.word	0x000000e8
        /*098c*/ 	.short	0x010a
        /*098e*/ 	.byte	0xff
	.zero		1


	//   ....[138]....
        /*0990*/ 	.word	0x000090e0
        /*0994*/ 	.word	0x00000003
        /*0998*/ 	.word	0x000000d0
        /*099c*/ 	.short	0x010a
        /*099e*/ 	.byte	0xff
	.zero		1


	//   ....[139]....
        /*09a0*/ 	.word	0x00009140
        /*09a4*/ 	.word	0x00000003
        /*09a8*/ 	.word	0x000000d8
        /*09ac*/ 	.short	0x010a
        /*09ae*/ 	.byte	0xff
	.zero		1


	//   ....[140]....
        /*09b0*/ 	.word	0x000091a0
        /*09b4*/ 	.word	0x00000000
        /*09b8*/ 	.word	0x000000d0
        /*09bc*/ 	.short	0x010a
        /*09be*/ 	.byte	0xff
	.zero		1


	//   ....[141]....
        /*09c0*/ 	.word	0x000091f0
        /*09c4*/ 	.word	0x00000000
        /*09c8*/ 	.word	0x000000f0
        /*09cc*/ 	.short	0x010a
        /*09ce*/ 	.byte	0xff
	.zero		1


	//   ....[142]....
        /*09d0*/ 	.word	0x00009240
        /*09d4*/ 	.word	0x00000003
        /*09d8*/ 	.word	0x000000c0
        /*09dc*/ 	.short	0x010a
        /*09de*/ 	.byte	0xff
	.zero		1


	//   ....[143]....
        /*09e0*/ 	.word	0x00009290
        /*09e4*/ 	.word	0x000000cf
        /*09e8*/ 	.word	0x00000110
        /*09ec*/ 	.short	0x010a
        /*09ee*/ 	.byte	0xff
	.zero		1


	//   ....[144]....
        /*09f0*/ 	.word	0x000092e0
        /*09f4*/ 	.word	0x000000d2
        /*09f8*/ 	.word	0x000000c0
        /*09fc*/ 	.short	0x010a
        /*09fe*/ 	.byte	0xff
	.zero		1


	//----- nvinfo : EIATTR_NUM_MBARRIERS
	.align		4
.L_47:
        /*0a00*/ 	.byte	0x03, 0x38
        /*0a02*/ 	.short	0x002e


	//----- nvinfo : EIATTR_EXIT_INSTR_OFFSETS
	.align		4
        /*0a04*/ 	.byte	0x04, 0x1c
        /*0a06*/ 	.short	(.L_49 - .L_48)


	//   ....[0]....
.L_48:
        /*0a08*/ 	.word	0x00002a50


	//   ....[1]....
        /*0a0c*/ 	.word	0x00002f40


	//   ....[2]....
        /*0a10*/ 	.word	0x00002fa0


	//   ....[3]....
        /*0a14*/ 	.word	0x00003db0


	//   ....[4]....
        /*0a18*/ 	.word	0x00004ac0


	//   ....[5]....
        /*0a1c*/ 	.word	0x00004b00


	//   ....[6]....
        /*0a20*/ 	.word	0x000086a0


	//----- nvinfo : EIATTR_MAX_THREADS
	.align		4
.L_49:
        /*0a24*/ 	.byte	0x04, 0x05
        /*0a26*/ 	.short	(.L_51 - .L_50)
.L_50:
        /*0a28*/ 	.word	0x00000100
        /*0a2c*/ 	.word	0x00000001
        /*0a30*/ 	.word	0x00000001


	//----- nvinfo : EIATTR_CRS_STACK_SIZE
	.align		4
.L_51:
        /*0a34*/ 	.byte	0x04, 0x1e
        /*0a36*/ 	.short	(.L_53 - .L_52)
.L_52:
        /*0a38*/ 	.word	0x00000000


	//----- nvinfo : EIATTR_CBANK_PARAM_SIZE
	.align		4
.L_53:
        /*0a3c*/ 	.byte	0x03, 0x19
        /*0a3e*/ 	.short	0x0800


	//----- nvinfo : EIATTR_PARAM_CBANK
	.align		4
        /*0a40*/ 	.byte	0x04, 0x0a
        /*0a42*/ 	.short	(.L_55 - .L_54)
	.align		4
.L_54:
        /*0a44*/ 	.word	index@(.nv.constant0._ZN7cutlass13device_kernelINS_4gemm6kernel13GemmUniversalIN4cute5tupleIJiiiiEEENS1_10collective13CollectiveMmaINS1_35MainloopSm100TmaUmmaWarpSpecializedILi12ELi2ELi4ENS5_IJNS4_1CILi1EEESB_SB_EEEEENS5_IJNSA_ILi128EEESE_NSA_ILi64EEEEEENS_12float_e4m3_tENS5_IJlSB_lEEESH_NS5_IJSB_llEEENS4_8TiledMMAINS4_8MMA_AtomIJNS4_10MMA_TraitsINS4_19SM100_MMA_F8F6F4_SSEJSH_SH_fSE_SE_NS4_17integral_constantINS4_4UMMA5MajorELSQ_0EEENSO_ISQ_LSQ_1EEENSO_INSP_7ScaleInELST_0EEESU_EEEEEENS4_6LayoutISC_NS5_IJNSA_ILi0EEESY_SY_EEEEENS5_IJNS4_10UnderscoreES11_S11_EEEEENS4_13SM90_TMA_LOADENS4_14ComposedLayoutINS4_7SwizzleILi2ELi4ELi3EEENS4_18smem_ptr_flag_bitsILi8EEENSX_INS5_IJNSA_ILi8EEESF_EEENS5_IJSF_SB_EEEEEEEvNS4_8identityES14_NS15_INS16_ILi3ELi4ELi3EEES19_NSX_INS5_IJSE_S1A_EEENS5_IJSB_SE_EEEEEEEvS1F_EENS_8epilogue10collective18CollectiveEpilogueINS1M_23Sm100TmaWarpSpecializedILi2ELi2ELi64ELb0ELb0EEEJSG_NS5_IJNSX_ISE_SB_EENSX_ISF_SB_EEEEESH_SI_SH_SI_NS1M_6fusion15FusionCallbacksIS1Q_NS1U_17LinearCombinationISH_fSH_fLNS_15FloatRoundStyleE2EEESG_S1T_JEEENS4_5SM1004TMEM4LOAD26SM100_TMEM_LOAD_32dp32b64xES14_S1E_NS4_39AutoVectorizingCopyWithAssumedAlignmentILi128EEENS4_14SM90_TMA_STOREES1E_S25_S25_EEEvvEEEEvNT_6ParamsE)
        /*0a48*/ 	.short	0x0380
        /*0a4a*/ 	.short	0x0800


	//----- nvinfo : EIATTR_SW_WAR
	.align		4
.L_55:
        /*0a4c*/ 	.byte	0x04, 0x36
        /*0a4e*/ 	.short	(.L_57 - .L_56)
.L_56:
        /*0a50*/ 	.word	0x00000008
.L_57:


//--------------------- .nv.callgraph             --------------------------
	.section	.nv.callgraph,"",@"SHT_CUDA_CALLGRAPH"
	.align	4
	.sectionentsize	8
	.align		4
        /*0000*/ 	.word	0x00000000
	.align		4
        /*0004*/ 	.word	0xffffffff
	.align		4
        /*0008*/ 	.word	index@(_ZN7cutlass13device_kernelINS_4gemm6kernel13GemmUniversalIN4cute5tupleIJiiiiEEENS1_10collective13CollectiveMmaINS1_35MainloopSm100TmaUmmaWarpSpecializedILi12ELi2ELi4ENS5_IJNS4_1CILi1EEESB_SB_EEEEENS5_IJNSA_ILi128EEESE_NSA_ILi64EEEEEENS_12float_e4m3_tENS5_IJlSB_lEEESH_NS5_IJSB_llEEENS4_8TiledMMAINS4_8MMA_AtomIJNS4_10MMA_TraitsINS4_19SM100_MMA_F8F6F4_SSEJSH_SH_fSE_SE_NS4_17integral_constantINS4_4UMMA5MajorELSQ_0EEENSO_ISQ_LSQ_1EEENSO_INSP_7ScaleInELST_0EEESU_EEEEEENS4_6LayoutISC_NS5_IJNSA_ILi0EEESY_SY_EEEEENS5_IJNS4_10UnderscoreES11_S11_EEEEENS4_13SM90_TMA_LOADENS4_14ComposedLayoutINS4_7SwizzleILi2ELi4ELi3EEENS4_18smem_ptr_flag_bitsILi8EEENSX_INS5_IJNSA_ILi8EEESF_EEENS5_IJSF_SB_EEEEEEEvNS4_8identityES14_NS15_INS16_ILi3ELi4ELi3EEES19_NSX_INS5_IJSE_S1A_EEENS5_IJSB_SE_EEEEEEEvS1F_EENS_8epilogue10collective18CollectiveEpilogueINS1M_23Sm100TmaWarpSpecializedILi2ELi2ELi64ELb0ELb0EEEJSG_NS5_IJNSX_ISE_SB_EENSX_ISF_SB_EEEEESH_SI_SH_SI_NS1M_6fusion15FusionCallbacksIS1Q_NS1U_17LinearCombinationISH_fSH_fLNS_15FloatRoundStyleE2EEESG_S1T_JEEENS4_5SM1004TMEM4LOAD26SM100_TMEM_LOAD_32dp32b64xES14_S1E_NS4_39AutoVectorizingCopyWithAssumedAlignmentILi128EEENS4_14SM90_TMA_STOREES1E_S25_S25_EEEvvEEEEvNT_6ParamsE)
	.align		4
        /*000c*/ 	.word	index@(__assertfail)
	.align		4
        /*0010*/ 	.word	0x00000000
	.align		4
        /*0014*/ 	.word	0xfffffffe
	.align		4
        /*0018*/ 	.word	0x00000000
	.align		4
        /*001c*/ 	.word	0xfffffffd
	.align		4
        /*0020*/ 	.word	0x00000000
	.align		4
        /*0024*/ 	.word	0xfffffffc


//--------------------- .nv.constant4             --------------------------
	.section	.nv.constant4,"a",@progbits
	.align	8
	.align		8
.nv.constant4:
        /*0000*/ 	.dword	__assertfail
	.align		8
        /*0008*/ 	.dword	__unnamed_1
	.align		8
        /*0010*/ 	.dword	__unnamed_2
	.align		8
        /*0018*/ 	.dword	_ZN40_INTERNAL_357916df_4_k_cu_e0f16583_353184cuda3std3__45__cpo5beginE
	.align		8
        /*0020*/ 	.dword	_ZN40_INTERNAL_357916df_4_k_cu_e0f16583_353184cuda3std3__45__cpo3endE
	.align		8
        /*0028*/ 	.dword	_ZN40_INTERNAL_357916df_4_k_cu_e0f16583_353184cuda3std3__45__cpo6cbeginE
	.align		8
        /*0030*/ 	.dword	_ZN40_INTERNAL_357916df_4_k_cu_e0f16583_353184cuda3std3__45__cpo4cendE
	.align		8
        /*0038*/ 	.dword	_ZN40_INTERNAL_357916df_4_k_cu_e0f16583_353184cuda3std3__442_GLOBAL__N__357916df_4_k_cu_e0f16583_353186ignoreE
	.align		8
        /*0040*/ 	.dword	_ZN40_INTERNAL_357916df_4_k_cu_e0f16583_353184cuda3std3__419piecewise_constructE
	.align		8
        /*0048*/ 	.dword	_ZN40_INTERNAL_357916df_4_k_cu_e0f16583_353184cuda3std3__48in_placeE
	.align		8
        /*0050*/ 	.dword	_ZN40_INTERNAL_357916df_4_k_cu_e0f16583_353184cuda3std6ranges3__45__cpo4swapE
	.align		8
        /*0058*/ 	.dword	_ZN40_INTERNAL_357916df_4_k_cu_e0f16583_353184cuda3std6ranges3__45__cpo9iter_moveE
	.align		8
        /*0060*/ 	.dword	_ZN40_INTERNAL_357916df_4_k_cu_e0f16583_353184cute7productE
	.align		8
        /*0068*/ 	.dword	_ZN40_INTERNAL_357916df_4_k_cu_e0f16583_353184cute1_E
	.align		8
        /*0070*/ 	.dword	$str$25
	.align		8
        /*0078*/ 	.dword	$str$26
	.align		8
        /*0080*/ 	.dword	$str$27
	.align		8
        /*0088*/ 	.dword	$str$28


//--------------------- .text._ZN7cutlass13device_kernelINS_4gemm6kernel13GemmUniversalIN4cute5tupleIJiiiiEEENS1_10collective13CollectiveMmaINS1_35MainloopSm100TmaUmmaWarpSpecializedILi12ELi2ELi4ENS5_IJNS4_1CILi1EEESB_SB_EEEEENS5_IJNSA_ILi128EEESE_NSA_ILi64EEEEEENS_12float_e4m3_tENS5_IJlSB_lEEESH_NS5_IJSB_llEEENS4_8TiledMMAINS4_8MMA_AtomIJNS4_10MMA_TraitsINS4_19SM100_MMA_F8F6F4_SSEJSH_SH_fSE_SE_NS4_17integral_constantINS4_4UMMA5MajorELSQ_0EEENSO_ISQ_LSQ_1EEENSO_INSP_7ScaleInELST_0EEESU_EEEEEENS4_6LayoutISC_NS5_IJNSA_ILi0EEESY_SY_EEEEENS5_IJNS4_10UnderscoreES11_S11_EEEEENS4_13SM90_TMA_LOADENS4_14ComposedLayoutINS4_7SwizzleILi2ELi4ELi3EEENS4_18smem_ptr_flag_bitsILi8EEENSX_INS5_IJNSA_ILi8EEESF_EEENS5_IJSF_SB_EEEEEEEvNS4_8identityES14_NS15_INS16_ILi3ELi4ELi3EEES19_NSX_INS5_IJSE_S1A_EEENS5_IJSB_SE_EEEEEEEvS1F_EENS_8epilogue10collective18CollectiveEpilogueINS1M_23Sm100TmaWarpSpecializedILi2ELi2ELi64ELb0ELb0EEEJSG_NS5_IJNSX_ISE_SB_EENSX_ISF_SB_EEEEESH_SI_SH_SI_NS1M_6fusion15FusionCallbacksIS1Q_NS1U_17LinearCombinationISH_fSH_fLNS_15FloatRoundStyleE2EEESG_S1T_JEEENS4_5SM1004TMEM4LOAD26SM100_TMEM_LOAD_32dp32b64xES14_S1E_NS4_39AutoVectorizingCopyWithAssumedAlignmentILi128EEENS4_14SM90_TMA_STOREES1E_S25_S25_EEEvvEEEEvNT_6ParamsE --------------------------
	.section	.text._ZN7cutlass13device_kernelINS_4gemm6kernel13GemmUniversalIN4cute5tupleIJiiiiEEENS1_10collective13CollectiveMmaINS1_35MainloopSm100TmaUmmaWarpSpecializedILi12ELi2ELi4ENS5_IJNS4_1CILi1EEESB_SB_EEEEENS5_IJNSA_ILi128EEESE_NSA_ILi64EEEEEENS_12float_e4m3_tENS5_IJlSB_lEEESH_NS5_IJSB_llEEENS4_8TiledMMAINS4_8MMA_AtomIJNS4_10MMA_TraitsINS4_19SM100_MMA_F8F6F4_SSEJSH_SH_fSE_SE_NS4_17integral_constantINS4_4UMMA5MajorELSQ_0EEENSO_ISQ_LSQ_1EEENSO_INSP_7ScaleInELST_0EEESU_EEEEEENS4_6LayoutISC_NS5_IJNSA_ILi0EEESY_SY_EEEEENS5_IJNS4_10UnderscoreES11_S11_EEEEENS4_13SM90_TMA_LOADENS4_14ComposedLayoutINS4_7SwizzleILi2ELi4ELi3EEENS4_18smem_ptr_flag_bitsILi8EEENSX_INS5_IJNSA_ILi8EEESF_EEENS5_IJSF_SB_EEEEEEEvNS4_8identityES14_NS15_INS16_ILi3ELi4ELi3EEES19_NSX_INS5_IJSE_S1A_EEENS5_IJSB_SE_EEEEEEEvS1F_EENS_8epilogue10collective18CollectiveEpilogueINS1M_23Sm100TmaWarpSpecializedILi2ELi2ELi64ELb0ELb0EEEJSG_NS5_IJNSX_ISE_SB_EENSX_ISF_SB_EEEEESH_SI_SH_SI_NS1M_6fusion15FusionCallbacksIS1Q_NS1U_17LinearCombinationISH_fSH_fLNS_15FloatRoundStyleE2EEESG_S1T_JEEENS4_5SM1004TMEM4LOAD26SM100_TMEM_LOAD_32dp32b64xES14_S1E_NS4_39AutoVectorizingCopyWithAssumedAlignmentILi128EEENS4_14SM90_TMA_STOREES1E_S25_S25_EEEvvEEEEvNT_6ParamsE,"ax",@progbits
	.align	128
.text._ZN7cutlass13device_kernelINS_4gemm6kernel13GemmUniversalIN4cute5tupleIJiiiiEEENS1_10collective13CollectiveMmaINS1_35MainloopSm100TmaUmmaWarpSpecializedILi12ELi2ELi4ENS5_IJNS4_1CILi1EEESB_SB_EEEEENS5_IJNSA_ILi128EEESE_NSA_ILi64EEEEEENS_12float_e4m3_tENS5_IJlSB_lEEESH_NS5_IJSB_llEEENS4_8TiledMMAINS4_8MMA_AtomIJNS4_10MMA_TraitsINS4_19SM100_MMA_F8F6F4_SSEJSH_SH_fSE_SE_NS4_17integral_constantINS4_4UMMA5MajorELSQ_0EEENSO_ISQ_LSQ_1EEENSO_INSP_7ScaleInELST_0EEESU_EEEEEENS4_6LayoutISC_NS5_IJNSA_ILi0EEESY_SY_EEEEENS5_IJNS4_10UnderscoreES11_S11_EEEEENS4_13SM90_TMA_LOADENS4_14ComposedLayoutINS4_7SwizzleILi2ELi4ELi3EEENS4_18smem_ptr_flag_bitsILi8EEENSX_INS5_IJNSA_ILi8EEESF_EEENS5_IJSF_SB_EEEEEEEvNS4_8identityES14_NS15_INS16_ILi3ELi4ELi3EEES19_NSX_INS5_IJSE_S1A_EEENS5_IJSB_SE_EEEEEEEvS1F_EENS_8epilogue10collective18CollectiveEpilogueINS1M_23Sm100TmaWarpSpecializedILi2ELi2ELi64ELb0ELb0EEEJSG_NS5_IJNSX_ISE_SB_EENSX_ISF_SB_EEEEESH_SI_SH_SI_NS1M_6fusion15FusionCallbacksIS1Q_NS1U_17LinearCombinationISH_fSH_fLNS_15FloatRoundStyleE2EEESG_S1T_JEEENS4_5SM1004TMEM4LOAD26SM100_TMEM_LOAD_32dp32b64xES14_S1E_NS4_39AutoVectorizingCopyWithAssumedAlignmentILi128EEENS4_14SM90_TMA_STOREES1E_S25_S25_EEEvvEEEEvNT_6ParamsE:
        .type           _ZN7cutlass13device_kernelINS_4gemm6kernel13GemmUniversalIN4cute5tupleIJiiiiEEENS1_10collective13CollectiveMmaINS1_35MainloopSm100TmaUmmaWarpSpecializedILi12ELi2ELi4ENS5_IJNS4_1CILi1EEESB_SB_EEEEENS5_IJNSA_ILi128EEESE_NSA_ILi64EEEEEENS_12float_e4m3_tENS5_IJlSB_lEEESH_NS5_IJSB_llEEENS4_8TiledMMAINS4_8MMA_AtomIJNS4_10MMA_TraitsINS4_19SM100_MMA_F8F6F4_SSEJSH_SH_fSE_SE_NS4_17integral_constantINS4_4UMMA5MajorELSQ_0EEENSO_ISQ_LSQ_1EEENSO_INSP_7ScaleInELST_0EEESU_EEEEEENS4_6LayoutISC_NS5_IJNSA_ILi0EEESY_SY_EEEEENS5_IJNS4_10UnderscoreES11_S11_EEEEENS4_13SM90_TMA_LOADENS4_14ComposedLayoutINS4_7SwizzleILi2ELi4ELi3EEENS4_18smem_ptr_flag_bitsILi8EEENSX_INS5_IJNSA_ILi8EEESF_EEENS5_IJSF_SB_EEEEEEEvNS4_8identityES14_NS15_INS16_ILi3ELi4ELi3EEES19_NSX_INS5_IJSE_S1A_EEENS5_IJSB_SE_EEEEEEEvS1F_EENS_8epilogue10collective18CollectiveEpilogueINS1M_23Sm100TmaWarpSpecializedILi2ELi2ELi64ELb0ELb0EEEJSG_NS5_IJNSX_ISE_SB_EENSX_ISF_SB_EEEEESH_SI_SH_SI_NS1M_6fusion15FusionCallbacksIS1Q_NS1U_17LinearCombinationISH_fSH_fLNS_15FloatRoundStyleE2EEESG_S1T_JEEENS4_5SM1004TMEM4LOAD26SM100_TMEM_LOAD_32dp32b64xES14_S1E_NS4_39AutoVectorizingCopyWithAssumedAlignmentILi128EEENS4_14SM90_TMA_STOREES1E_S25_S25_EEEvvEEEEvNT_6ParamsE,@function
        .size           _ZN7cutlass13device_kernelINS_4gemm6kernel13GemmUniversalIN4cute5tupleIJiiiiEEENS1_10collective13CollectiveMmaINS1_35MainloopSm100TmaUmmaWarpSpecializedILi12ELi2ELi4ENS5_IJNS4_1CILi1EEESB_SB_EEEEENS5_IJNSA_ILi128EEESE_NSA_ILi64EEEEEENS_12float_e4m3_tENS5_IJlSB_lEEESH_NS5_IJSB_llEEENS4_8TiledMMAINS4_8MMA_AtomIJNS4_10MMA_TraitsINS4_19SM100_MMA_F8F6F4_SSEJSH_SH_fSE_SE_NS4_17integral_constantINS4_4UMMA5MajorELSQ_0EEENSO_ISQ_LSQ_1EEENSO_INSP_7ScaleInELST_0EEESU_EEEEEENS4_6LayoutISC_NS5_IJNSA_ILi0EEESY_SY_EEEEENS5_IJNS4_10UnderscoreES11_S11_EEEEENS4_13SM90_TMA_LOADENS4_14ComposedLayoutINS4_7SwizzleILi2ELi4ELi3EEENS4_18smem_ptr_flag_bitsILi8EEENSX_INS5_IJNSA_ILi8EEESF_EEENS5_IJSF_SB_EEEEEEEvNS4_8identityES14_NS15_INS16_ILi3ELi4ELi3EEES19_NSX_INS5_IJSE_S1A_EEENS5_IJSB_SE_EEEEEEEvS1F_EENS_8epilogue10collective18CollectiveEpilogueINS1M_23Sm100TmaWarpSpecializedILi2ELi2ELi64ELb0ELb0EEEJSG_NS5_IJNSX_ISE_SB_EENSX_ISF_SB_EEEEESH_SI_SH_SI_NS1M_6fusion15FusionCallbacksIS1Q_NS1U_17LinearCombinationISH_fSH_fLNS_15FloatRoundStyleE2EEESG_S1T_JEEENS4_5SM1004TMEM4LOAD26SM100_TMEM_LOAD_32dp32b64xES14_S1E_NS4_39AutoVectorizingCopyWithAssumedAlignmentILi128EEENS4_14SM90_TMA_STOREES1E_S25_S25_EEEvvEEEEvNT_6ParamsE,(.L_x_168 - _ZN7cutlass13device_kernelINS_4gemm6kernel13GemmUniversalIN4cute5tupleIJiiiiEEENS1_10collective13CollectiveMmaINS1_35MainloopSm100TmaUmmaWarpSpecializedILi12ELi2ELi4ENS5_IJNS4_1CILi1EEESB_SB_EEEEENS5_IJNSA_ILi128EEESE_NSA_ILi64EEEEEENS_12float_e4m3_tENS5_IJlSB_lEEESH_NS5_IJSB_llEEENS4_8TiledMMAINS4_8MMA_AtomIJNS4_10MMA_TraitsINS4_19SM100_MMA_F8F6F4_SSEJSH_SH_fSE_SE_NS4_17integral_constantINS4_4UMMA5MajorELSQ_0EEENSO_ISQ_LSQ_1EEENSO_INSP_7ScaleInELST_0EEESU_EEEEEENS4_6LayoutISC_NS5_IJNSA_ILi0EEESY_SY_EEEEENS5_IJNS4_10UnderscoreES11_S11_EEEEENS4_13SM90_TMA_LOADENS4_14ComposedLayoutINS4_7SwizzleILi2ELi4ELi3EEENS4_18smem_ptr_flag_bitsILi8EEENSX_INS5_IJNSA_ILi8EEESF_EEENS5_IJSF_SB_EEEEEEEvNS4_8identityES14_NS15_INS16_ILi3ELi4ELi3EEES19_NSX_INS5_IJSE_S1A_EEENS5_IJSB_SE_EEEEEEEvS1F_EENS_8epilogue10collective18CollectiveEpilogueINS1M_23Sm100TmaWarpSpecializedILi2ELi2ELi64ELb0ELb0EEEJSG_NS5_IJNSX_ISE_SB_EENSX_ISF_SB_EEEEESH_SI_SH_SI_NS1M_6fusion15FusionCallbacksIS1Q_NS1U_17LinearCombinationISH_fSH_fLNS_15FloatRoundStyleE2EEESG_S1T_JEEENS4_5SM1004TMEM4LOAD26SM100_TMEM_LOAD_32dp32b64xES14_S1E_NS4_39AutoVectorizingCopyWithAssumedAlignmentILi128EEENS4_14SM90_TMA_STOREES1E_S25_S25_EEEvvEEEEvNT_6ParamsE)
        .other          _ZN7cutlass13device_kernelINS_4gemm6kernel13GemmUniversalIN4cute5tupleIJiiiiEEENS1_10collective13CollectiveMmaINS1_35MainloopSm100TmaUmmaWarpSpecializedILi12ELi2ELi4ENS5_IJNS4_1CILi1EEESB_SB_EEEEENS5_IJNSA_ILi128EEESE_NSA_ILi64EEEEEENS_12float_e4m3_tENS5_IJlSB_lEEESH_NS5_IJSB_llEEENS4_8TiledMMAINS4_8MMA_AtomIJNS4_10MMA_TraitsINS4_19SM100_MMA_F8F6F4_SSEJSH_SH_fSE_SE_NS4_17integral_constantINS4_4UMMA5MajorELSQ_0EEENSO_ISQ_LSQ_1EEENSO_INSP_7ScaleInELST_0EEESU_EEEEEENS4_6LayoutISC_NS5_IJNSA_ILi0EEESY_SY_EEEEENS5_IJNS4_10UnderscoreES11_S11_EEEEENS4_13SM90_TMA_LOADENS4_14ComposedLayoutINS4_7SwizzleILi2ELi4ELi3EEENS4_18smem_ptr_flag_bitsILi8EEENSX_INS5_IJNSA_ILi8EEESF_EEENS5_IJSF_SB_EEEEEEEvNS4_8identityES14_NS15_INS16_ILi3ELi4ELi3EEES19_NSX_INS5_IJSE_S1A_EEENS5_IJSB_SE_EEEEEEEvS1F_EENS_8epilogue10collective18CollectiveEpilogueINS1M_23Sm100TmaWarpSpecializedILi2ELi2ELi64ELb0ELb0EEEJSG_NS5_IJNSX_ISE_SB_EENSX_ISF_SB_EEEEESH_SI_SH_SI_NS1M_6fusion15FusionCallbacksIS1Q_NS1U_17LinearCombinationISH_fSH_fLNS_15FloatRoundStyleE2EEESG_S1T_JEEENS4_5SM1004TMEM4LOAD26SM100_TMEM_LOAD_32dp32b64xES14_S1E_NS4_39AutoVectorizingCopyWithAssumedAlignmentILi128EEENS4_14SM90_TMA_STOREES1E_S25_S25_EEEvvEEEEvNT_6ParamsE,@"STO_CUDA_ENTRY STV_DEFAULT"
_ZN7cutlass13device_kernelINS_4gemm6kernel13GemmUniversalIN4cute5tupleIJiiiiEEENS1_10collective13CollectiveMmaINS1_35MainloopSm100TmaUmmaWarpSpecializedILi12ELi2ELi4ENS5_IJNS4_1CILi1EEESB_SB_EEEEENS5_IJNSA_ILi128EEESE_NSA_ILi64EEEEEENS_12float_e4m3_tENS5_IJlSB_lEEESH_NS5_IJSB_llEEENS4_8TiledMMAINS4_8MMA_AtomIJNS4_10MMA_TraitsINS4_19SM100_MMA_F8F6F4_SSEJSH_SH_fSE_SE_NS4_17integral_constantINS4_4UMMA5MajorELSQ_0EEENSO_ISQ_LSQ_1EEENSO_INSP_7ScaleInELST_0EEESU_EEEEEENS4_6LayoutISC_NS5_IJNSA_ILi0EEESY_SY_EEEEENS5_IJNS4_10UnderscoreES11_S11_EEEEENS4_13SM90_TMA_LOADENS4_14ComposedLayoutINS4_7SwizzleILi2ELi4ELi3EEENS4_18smem_ptr_flag_bitsILi8EEENSX_INS5_IJNSA_ILi8EEESF_EEENS5_IJSF_SB_EEEEEEEvNS4_8identityES14_NS15_INS16_ILi3ELi4ELi3EEES19_NSX_INS5_IJSE_S1A_EEENS5_IJSB_SE_EEEEEEEvS1F_EENS_8epilogue10collective18CollectiveEpilogueINS1M_23Sm100TmaWarpSpecializedILi2ELi2ELi64ELb0ELb0EEEJSG_NS5_IJNSX_ISE_SB_EENSX_ISF_SB_EEEEESH_SI_SH_SI_NS1M_6fusion15FusionCallbacksIS1Q_NS1U_17LinearCombinationISH_fSH_fLNS_15FloatRoundStyleE2EEESG_S1T_JEEENS4_5SM1004TMEM4LOAD26SM100_TMEM_LOAD_32dp32b64xES14_S1E_NS4_39AutoVectorizingCopyWithAssumedAlignmentILi128EEENS4_14SM90_TMA_STOREES1E_S25_S25_EEEvvEEEEvNT_6ParamsE:
[----:B------:R-:W1:Y:S01]  /*0000*/  LDC R1, c[0x0][0x37c] ;  /* 0x0000df00ff017b82 */ /* 0x000e620000000800 */
[----:B------:R-:W2:Y:S01]  /*0010*/  S2R R189, SR_TID.X ;  /* 0x0000000000bd7919 */ /* 0x000ea20000002100 */
[----:B------:R-:W3:Y:S01]  /*0020*/  LDCU.64 UR4, c[0x0][0x890] ;  /* 0x00011200ff0477ac */ /* 0x000ee20008000a00 */
[----:B------:R-:W-:Y:S02]  /*0030*/  PRMT R171, RZ, 0x7610, R171 ;  /* 0x00007610ffab7816 */ /* 0x000fe400000000ab */
[----:B------:R-:W-:Y:S01]  /*0040*/  ELECT P5, URZ, PT ;  /* 0x0000000000ff782f */ /* 0x000fe200038a0000 */
[----:B------:R-:W4:Y:S01]  /*0050*/  LDCU.64 UR46, c[0x0][0x358] ;  /* 0x00006b00ff2e77ac */ /* 0x000f220008000a00 */
[----:B---3--:R-:W-:-:S04]  /*0060*/  UISETP.NE.U32.AND UP0, UPT, UR4, URZ, UPT ;  /* 0x000000ff0400728c */ /* 0x008fc8000bf05070 */
[----:B------:R-:W-:Y:S01]  /*0070*/  UISETP.NE.AND.EX UP0, UPT, UR5, URZ, UPT, UP0 ;  /* 0x000000ff0500728c */ /* 0x000fe2000bf05300 */
[----:B--2---:R-:W-:-:S05]  /*0080*/  SHF.R.U32.HI R173, RZ, 0x5, R189 ;  /* 0x00000005ffad7819 */ /* 0x004fca00000116bd */
[----:B------:R-:W2:Y:S02]  /*0090*/  SHFL.IDX PT, R0, R173, RZ, 0x1f ;  /* 0x00001fffad007589 */ /* 0x000ea400000e0000 */
[----:B--2---:R-:W-:Y:S01]  /*00a0*/  R2UR UR8, R0 ;  /* 0x00000000000872ca */ /* 0x004fe200000e0000 */
[----:B-1--4-:R-:W-:-:S14]  /*00b0*/  BRA.U UP0, `(.L_x_0) ;  /* 0x00000001002c7547 */ /* 0x012fdc000b800000 */
[----:B------:R-:W1:Y:S02]  /*00c0*/  LDCU.64 UR6, c[0x0][0x888] ;  /* 0x00011100ff0677ac */ /* 0x000e640008000a00 */
[----:B-1----:R-:W-:-:S04]  /*00d0*/  UISETP.NE.U32.AND UP0, UPT, UR6, URZ, UPT ;  /* 0x000000ff0600728c */ /* 0x002fc8000bf05070 */
[----:B------:R-:W-:-:S09]  /*00e0*/  UISETP.NE.AND.EX UP0, UPT, UR7, URZ, UPT, UP0 ;  /* 0x000000ff0700728c */ /* 0x000fd2000bf05300 */
[----:B------:R-:W-:Y:S05]  /*00f0*/  BRA.U !UP0, `(.L_x_1) ;  /* 0x0000000108107547 */ /* 0x000fea000b800000 */
[----:B------:R-:W1:Y:S02]  /*0100*/  LDC.64 R2, c[0x0][0x888] ;  /* 0x00022200ff027b82 */ /* 0x000e640000000a00 */
[----:B-1----:R1:W5:Y:S01]  /*0110*/  LDG.E R81, desc[UR46][R2.64] ;  /* 0x0000002e02517981 */ /* 0x002362000c1e1900 */
[----:B------:R-:W-:Y:S01]  /*0120*/  HFMA2 R171, -RZ, RZ, 0, 5.9604644775390625e-08 ;  /* 0x00000001ffab7431 */ /* 0x000fe200000001ff */
[----:B------:R-:W-:Y:S05]  /*0130*/  BRA `(.L_x_0) ;  /* 0x00000000000c7947 */ /* 0x000fea0003800000 */
.L_x_1:
[----:B------:R-:W1:Y:S01]  /*0140*/  LDCU UR6, c[0x0][0x880] ;  /* 0x00011000ff0677ac */ /* 0x000e620008000800 */
[----:B------:R-:W-:Y:S01]  /*0150*/  HFMA2 R171, -RZ, RZ, 0, 5.9604644775390625e-08 ;  /* 0x00000001ffab7431 */ /* 0x000fe200000001ff */
[----:B-1----:R-:W-:-:S07]  /*0160*/  MOV R81, UR6 ;  /* 0x0000000600517c02 */ /* 0x002fce0008000f00 */
.L_x_0:
[----:B------:R-:W2:Y:S02]  /*0170*/  LDCU.64 UR6, c[0x0][0x8b0] ;  /* 0x00011600ff0677ac */ /* 0x000ea40008000a00 */
[----:B--2---:R-:W-:-:S04]  /*0180*/  UISETP.NE.U32.AND UP0, UPT, UR6, URZ, UPT ;  /* 0x000000ff0600728c */ /* 0x004fc8000bf05070 */
[----:B------:R-:W-:-:S09]  /*0190*/  UISETP.NE.AND.EX UP0, UPT, UR7, URZ, UPT, UP0 ;  /* 0x000000ff0700728c */ /* 0x000fd2000bf05300 */
[----:B------:R-:W-:Y:S05]  /*01a0*/  BRA.U UP0, `(.L_x_2) ;  /* 0x0000000100247547 */ /* 0x000fea000b800000 */
[----:B------:R-:W2:Y:S02]  /*01b0*/  LDCU.64 UR6, c[0x0][0x8a8] ;  /* 0x00011500ff0677ac */ /* 0x000ea40008000a00 */
[----:B--2---:R-:W-:-:S04]  /*01c0*/  UISETP.NE.U32.AND UP0, UPT, UR6, URZ, UPT ;  /* 0x000000ff0600728c */ /* 0x004fc8000bf05070 */
[----:B------:R-:W-:-:S09]  /*01d0*/  UISETP.NE.AND.EX UP0, UPT, UR7, URZ, UPT, UP0 ;  /* 0x000000ff0700728c */ /* 0x000fd2000bf05300 */
[----:B------:R-:W-:Y:S05]  /*01e0*/  BRA.U !UP0, `(.L_x_3) ;  /* 0x00000001080c7547 */ /* 0x000fea000b800000 */
[----:B------:R-:W2:Y:S02]  /*01f0*/  LDC.64 R78, c[0x0][0x8a8] ;  /* 0x00022a00ff4e7b82 */ /* 0x000ea40000000a00 */
[----:B--2---:R2:W5:Y:S01]  /*0200*/  LDG.E R78, desc[UR46][R78.64] ;  /* 0x0000002e4e4e7981 */ /* 0x004562000c1e1900 */
[----:B------:R-:W-:Y:S05]  /*0210*/  BRA `(.L_x_2) ;  /* 0x0000000000087947 */ /* 0x000fea0003800000 */
.L_x_3:
[----:B------:R-:W2:Y:S02]  /*0220*/  LDCU UR6, c[0x0][0x8a0] ;  /* 0x00011400ff0677ac */ /* 0x000ea40008000800 */
[----:B--2---:R-:W-:Y:S02]  /*0230*/  MOV R78, UR6 ;  /* 0x00000006004e7c02 */ /* 0x004fe40008000f00 */
.L_x_2:
[----:B------:R-:W-:Y:S01]  /*0240*/  IMAD.U32 R0, RZ, RZ, UR8 ;  /* 0x00000008ff007e24 */ /* 0x000fe2000f8e00ff */
[----:B------:R-:W-:Y:S04]  /*0250*/  BSSY.RECONVERGENT B0, `(.L_x_4) ;  /* 0x000000c000007945 */ /* 0x000fe80003800200 */
[C---:B------:R-:W-:Y:S02]  /*0260*/  ISETP.NE.OR P1, PT, R0.reuse, 0x1, !P5 ;  /* 0x000000010000780c */ /* 0x040fe40006f25670 */
[----:B------:R-:W-:-:S11]  /*0270*/  ISETP.NE.OR P0, PT, R0, 0x3, !P5 ;  /* 0x000000030000780c */ /* 0x000fd60006f05670 */
[----:B------:R-:W-:Y:S05]  /*0280*/  @P1 BRA `(.L_x_5) ;  /* 0x0000000000201947 */ /* 0x000fea0003800000 */
[----:B------:R-:W3:Y:S02]  /*0290*/  LDCU.64 UR6, c[0x0][0x348] ;  /* 0x00006900ff0677ac */ /* 0x000ee40008000a00 */
[----:B---3--:R-:W-:Y:S02]  /*02a0*/  UIADD3 UR10, UP1, UPT, UR6, 0x80, URZ ;  /* 0x00000080060a7890 */ /* 0x008fe4000ff3e0ff */
[----:B------:R-:W-:Y:S02]  /*02b0*/  UIADD3 UR6, UP0, UPT, UR6, 0x180, URZ ;  /* 0x0000018006067890 */ /* 0x000fe4000ff1e0ff */
[----:B------:R-:W-:Y:S02]  /*02c0*/  UIADD3.X UR11, UPT, UPT, URZ, UR7, URZ, UP1, !UPT ;  /* 0x00000007ff0b7290 */ /* 0x000fe40008ffe4ff */
[----:B------:R-:W-:-:S07]  /*02d0*/  UIADD3.X UR7, UPT, UPT, URZ, UR7, URZ, UP0, !UPT ;  /* 0x00000007ff077290 */ /* 0x000fce00087fe4ff */
[----:B------:R3:W-:Y:S02]  /*02e0*/  UTMACCTL.PF [UR10] ;  /* 0x000000000a0079b9 */ /* 0x0007e40008040000 */
[----:B------:R3:W-:Y:S02]  /*02f0*/  UTMACCTL.PF [UR6] ;  /* 0x00000000060079b9 */ /* 0x0007e40008040000 */
[----:B---3--:R-:W-:Y:S01]  /*0300*/  NOP ;  /* 0x0000000000007918 */ /* 0x008fe20000000000 */
.L_x_5:
[----:B------:R-:W-:Y:S05]  /*0310*/  BSYNC.RECONVERGENT B0 ;  /* 0x0000000000007941 */ /* 0x000fea0003800200 */
.L_x_4:
[----:B------:R-:W-:Y:S04]  /*0320*/  BSSY.RECONVERGENT B0, `(.L_x_6) ;  /* 0x000000a000007945 */ /* 0x000fe80003800200 */
        /* <DEDUP_REMOVED lines=9> */
.L_x_7:
[----:B------:R-:W-:Y:S05]  /*03c0*/  BSYNC.RECONVERGENT B0 ;  /* 0x0000000000007941 */ /* 0x000fea0003800200 */
.L_x_6:
[----:B------:R-:W3:Y:S01]  /*03d0*/  LDCU.64 UR6, c[0x0][0x888] ;  /* 0x00011100ff0677ac */ /* 0x000ee20008000a00 */
[----:B------:R-:W-:Y:S02]  /*03e0*/  UISETP.EQ.U32.AND UP1, UPT, UR4, URZ, UPT ;  /* 0x000000ff0400728c */ /* 0x000fe4000bf22070 */
[----:B------:R-:W-:Y:S02]  /*03f0*/  UPLOP3.LUT UP2, UPT, UPT, UPT, UPT, 0x80, 0x8 ;  /* 0x000000000008789c */ /* 0x000fe40003f4f070 */
[----:B---3--:R-:W-:-:S04]  /*0400*/  UISETP.NE.U32.AND UP0, UPT, UR6, URZ, UPT ;  /* 0x000000ff0600728c */ /* 0x008fc8000bf05070 */
[----:B------:R-:W-:-:S04]  /*0410*/  UISETP.NE.AND.EX UP0, UPT, UR7, URZ, UPT, UP0 ;  /* 0x000000ff0700728c */ /* 0x000fc8000bf05300 */
[----:B------:R-:W-:-:S04]  /*0420*/  UISETP.EQ.OR.EX UP3, UPT, UR5, URZ, !UP0, UP1 ;  /* 0x000000ff0500728c */ /* 0x000fc8000c762710 */
[----:B------:R-:W-:-:S05]  /*0430*/  UP2UR UR50, UPR, URZ, 0x8 ;  /* 0x00000008ff327883 */ /* 0x000fca0008000000 */
[----:B------:R-:W-:Y:S07]  /*0440*/  BRA.U !UP3, `(.L_x_8) ;  /* 0x000000010b207547 */ /* 0x000fee000b800000 */
[----:B------:R-:W-:Y:S01]  /*0450*/  UISETP.NE.U32.AND UP2, UPT, UR4, URZ, UPT ;  /* 0x000000ff0400728c */ /* 0x000fe2000bf45070 */
[----:B-----5:R-:W-:Y:S01]  /*0460*/  FSETP.NEU.AND P0, PT, R81, RZ, PT ;  /* 0x000000ff5100720b */ /* 0x020fe20003f0d000 */
[----:B------:R-:W-:Y:S02]  /*0470*/  USEL UR4, URZ, 0xffffffff, UP0 ;  /* 0xffffffffff047887 */ /* 0x000fe40008000000 */
[----:B------:R-:W-:-:S10]  /*0480*/  UISETP.NE.AND.EX UP2, UPT, UR5, URZ, UPT, UP2 ;  /* 0x000000ff0500728c */ /* 0x000fd4000bf45320 */
[----:B------:R-:W-:Y:S01]  /*0490*/  VOTEU.ANY UP1, P0 ;  /* 0x0000000000ff7886 */ /* 0x000fe20000020100 */
[----:B------:R-:W-:-:S04]  /*04a0*/  @!UP2 USEL UR4, URZ, 0xffffffff, UP1 ;  /* 0xffffffffff04a887 */ /* 0x000fc80008800000 */
[----:B------:R-:W-:-:S04]  /*04b0*/  ULOP3.LUT UR4, UR4, 0x1, URZ, 0xc0, !UPT ;  /* 0x0000000104047892 */ /* 0x000fc8000f8ec0ff */
[----:B------:R-:W-:-:S11]  /*04c0*/  UISETP.NE.U32.AND UP2, UPT, UR4, 0x1, UPT ;  /* 0x000000010400788c */ /* 0x000fd6000bf45070 */
.L_x_8:
[----:B-1----:R-:W1:Y:S01]  /*04d0*/  SHFL.IDX PT, R2, R173, RZ, 0x1f ;  /* 0x00001fffad027589 */ /* 0x002e6200000e0000 */
[----:B------:R-:W-:-:S04]  /*04e0*/  UISETP.NE.AND UP1, UPT, UR8, 0x2, UPT ;  /* 0x000000020800788c */ /* 0x000fc8000bf25270 */
[----:B------:R-:W-:Y:S01]  /*04f0*/  USEL UR6, URZ, 0x1, UP1 ;  /* 0x00000001ff067887 */ /* 0x000fe20008800000 */
[----:B-1----:R-:W-:-:S13]  /*0500*/  ISETP.NE.AND P0, PT, R2, RZ, PT ;  /* 0x000000ff0200720c */ /* 0x002fda0003f05270 */
[----:B------:R-:W-:Y:S05]  /*0510*/  @P0 BRA `(.L_x_9) ;  /* 0x0000000000940947 */ /* 0x000fea0003800000 */
[----:B------:R-:W-:Y:S01]  /*0520*/  ELECT P0, URZ, PT ;  /* 0x0000000000ff782f */ /* 0x000fe20003800000 */
[----:B------:R-:W-:-:S12]  /*0530*/  BSSY.RECONVERGENT B0, `(.L_x_9) ;  /* 0x0000023000007945 */ /* 0x000fd80003800200 */
[----:B------:R-:W-:Y:S05]  /*0540*/  @!P0 BRA `(.L_x_10) ;  /* 0x0000000000848947 */ /* 0x000fea0003800000 */
[----:B------:R-:W1:Y:S01]  /*0550*/  S2UR UR5, SR_CgaCtaId ;  /* 0x00000000000579c3 */ /* 0x000e620000008800 */
[----:B------:R-:W-:Y:S01]  /*0560*/  UMOV UR7, 0x400 ;  /* 0x0000040000077882 */ /* 0x000fe20000000000 */
[----:B------:R-:W-:Y:S02]  /*0570*/  UMOV UR4, 0x1 ;  /* 0x0000000100047882 */ /* 0x000fe40000000000 */
[----:B------:R-:W-:-:S04]  /*0580*/  UIADD3 UR10, UPT, UPT, -UR4, 0x100000, URZ ;  /* 0x00100000040a7890 */ /* 0x000fc8000fffe1ff */
[----:B------:R-:W-:Y:S02]  /*0590*/  USHF.L.U32 UR11, UR10, 0xb, URZ ;  /* 0x0000000b0a0b7899 */ /* 0x000fe400080006ff */
[----:B------:R-:W-:Y:S02]  /*05a0*/  USHF.L.U32 UR10, UR10, 0x1, URZ ;  /* 0x000000010a0a7899 */ /* 0x000fe400080006ff */
[----:B-1----:R-:W-:Y:S01]  /*05b0*/  ULEA UR5, UR5, UR7, 0x18 ;  /* 0x0000000705057291 */ /* 0x002fe2000f8ec0ff */
[----:B------:R-:W1:Y:S11]  /*05c0*/  FENCE.VIEW.ASYNC.S ;  /* 0x00000000000073c6 */ /* 0x000e760000000000 */
[----:B-1----:R1:W3:Y:S01]  /*05d0*/  SYNCS.EXCH.64 URZ, [UR5], UR10 ;  /* 0x0000000a05ff75b2 */ /* 0x0022e20008000100 */
[----:B------:R1:W4:Y:S01]  /*05e0*/  SYNCS.EXCH.64 URZ, [UR5+0x60], UR10 ;  /* 0x0000600a05ff75b2 */ /* 0x0003220008000100 */
[----:B------:R1:W1:Y:S01]  /*05f0*/  SYNCS.EXCH.64 URZ, [UR5+0x8], UR10 ;  /* 0x0000080a05ff75b2 */ /* 0x0002620008000100 */
        /* <DEDUP_REMOVED lines=21> */
[----:B---3--:R-:W-:Y:S01]  /*0750*/  NOP ;  /* 0x0000000000007918 */ /* 0x008fe20000000000 */
.L_x_10:
[----:B-1----:R-:W-:Y:S05]  /*0760*/  BSYNC.RECONVERGENT B0 ;  /* 0x0000000000007941 */ /* 0x002fea0003800200 */
.L_x_9:
[----:B------:R-:W1:Y:S01]  /*0770*/  SHFL.IDX PT, R2, R173, RZ, 0x1f ;  /* 0x00001fffad027589 */ /* 0x000e6200000e0000 */
[----:B------:R-:W-:Y:S01]  /*0780*/  NOP ;  /* 0x0000000000007918 */ /* 0x000fe20000000000 */
[----:B-1----:R-:W-:-:S13]  /*0790*/  ISETP.NE.AND P0, PT, R2, 0x1, PT ;  /* 0x000000010200780c */ /* 0x002fda0003f05270 */
[----:B------:R-:W-:Y:S05]  /*07a0*/  @P0 BRA `(.L_x_11) ;  /* 0x0000000000480947 */ /* 0x000fea0003800000 */
[----:B------:R-:W1:Y:S01]  /*07b0*/  S2UR UR7, SR_CgaCtaId ;  /* 0x00000000000779c3 */ /* 0x000e620000008800 */
[----:B------:R-:W-:Y:S01]  /*07c0*/  UMOV UR9, 0x400 ;  /* 0x0000040000097882 */ /* 0x000fe20000000000 */
[----:B------:R-:W-:Y:S01]  /*07d0*/  UMOV UR5, 0x20 ;  /* 0x0000002000057882 */ /* 0x000fe20000000000 */
[----:B------:R-:W-:Y:S01]  /*07e0*/  UMOV UR4, 0x80 ;  /* 0x0000008000047882 */ /* 0x000fe20000000000 */
[----:B------:R-:W-:-:S04]  /*07f0*/  UIADD3 UR10, UPT, UPT, -UR5, 0x100000, URZ ;  /* 0x00100000050a7890 */ /* 0x000fc8000fffe1ff */
[----:B------:R-:W-:Y:S02]  /*0800*/  USHF.L.U32 UR11, UR10, 0xb, URZ ;  /* 0x0000000b0a0b7899 */ /* 0x000fe400080006ff */
[----:B------:R-:W-:Y:S02]  /*0810*/  USHF.L.U32 UR10, UR10, 0x1, URZ ;  /* 0x000000010a0a7899 */ /* 0x000fe400080006ff */
[----:B------:R-:W-:-:S04]  /*0820*/  UIADD3 UR4, UPT, UPT, -UR4, 0x100000, URZ ;  /* 0x0010000004047890 */ /* 0x000fc8000fffe1ff */
[----:B------:R-:W-:Y:S02]  /*0830*/  USHF.L.U32 UR5, UR4, 0xb, URZ ;  /* 0x0000000b04057899 */ /* 0x000fe400080006ff */
[----:B------:R-:W-:Y:S01]  /*0840*/  USHF.L.U32 UR4, UR4, 0x1, URZ ;  /* 0x0000000104047899 */ /* 0x000fe200080006ff */
[----:B------:R-:W-:Y:S01]  /*0850*/  ELECT P0, URZ, PT ;  /* 0x0000000000ff782f */ /* 0x000fe20003800000 */
[----:B-1----:R-:W-:Y:S01]  /*0860*/  ULEA UR7, UR7, UR9, 0x18 ;  /* 0x0000000907077291 */ /* 0x002fe2000f8ec0ff */
[----:B------:R-:W1:Y:S11]  /*0870*/  FENCE.VIEW.ASYNC.S ;  /* 0x00000000000073c6 */ /* 0x000e760000000000 */
[----:B-1----:R1:W3:Y:S01]  /*0880*/  SYNCS.EXCH.64 URZ, [UR7+0xc0], UR10 ;  /* 0x0000c00a07ff75b2 */ /* 0x0022e20008000100 */
[----:B------:R1:W1:Y:S01]  /*0890*/  SYNCS.EXCH.64 URZ, [UR7+0xd0], UR4 ;  /* 0x0000d00407ff75b2 */ /* 0x0002620008000100 */
[----:B------:R1:W1:Y:S01]  /*08a0*/  SYNCS.EXCH.64 URZ, [UR7+0xc8], UR10 ;  /* 0x0000c80a07ff75b2 */ /* 0x0002620008000100 */
[----:B------:R1:W1:Y:S01]  /*08b0*/  SYNCS.EXCH.64 URZ, [UR7+0xd8], UR4 ;  /* 0x0000d80407ff75b2 */ /* 0x0002620008000100 */
[----:B------:R-:W-:Y:S01]  /*08c0*/  NOP ;  /* 0x0000000000007918 */ /* 0x000fe20000000000 */
.L_x_11:
[----:B------:R-:W2:Y:S01]  /*08d0*/  SHFL.IDX PT, R2, R173, RZ, 0x1f ;  /* 0x00001fffad027589 */ /* 0x000ea200000e0000 */
[----:B------:R-:W-:Y:S01]  /*08e0*/  NOP ;  /* 0x0000000000007918 */ /* 0x000fe20000000000 */
[----:B--2---:R-:W-:-:S13]  /*08f0*/  ISETP.NE.AND P0, PT, R2, 0x3, PT ;  /* 0x000000030200780c */ /* 0x004fda0003f05270 */
[----:B------:R-:W-:Y:S05]  /*0900*/  @P0 BRA `(.L_x_12) ;  /* 0x0000000000300947 */ /* 0x000fea0003800000 */
[----:B-1----:R-:W1:Y:S01]  /*0910*/  S2UR UR5, SR_CgaCtaId ;  /* 0x00000000000579c3 */ /* 0x002e620000008800 */
[----:B------:R-:W-:Y:S01]  /*0920*/  UMOV UR7, 0x400 ;  /* 0x0000040000077882 */ /* 0x000fe20000000000 */
[----:B------:R-:W-:Y:S01]  /*0930*/  UMOV UR4, 0x20 ;  /* 0x0000002000047882 */ /* 0x000fe20000000000 */
[----:B------:R-:W-:Y:S01]  /*0940*/  ELECT P0, URZ, PT ;  /* 0x0000000000ff782f */ /* 0x000fe20003800000 */
[----:B------:R-:W-:-:S04]  /*0950*/  UIADD3 UR10, UPT, UPT, -UR4, 0x100000, URZ ;  /* 0x00100000040a7890 */ /* 0x000fc8000fffe1ff */
[----:B------:R-:W-:Y:S02]  /*0960*/  USHF.L.U32 UR11, UR10, 0xb, URZ ;  /* 0x0000000b0a0b7899 */ /* 0x000fe400080006ff */
[----:B------:R-:W-:Y:S02]  /*0970*/  USHF.L.U32 UR10, UR10, 0x1, URZ ;  /* 0x000000010a0a7899 */ /* 0x000fe400080006ff */
[----:B-1----:R-:W-:Y:S01]  /*0980*/  ULEA UR5, UR5, UR7, 0x18 ;  /* 0x0000000705057291 */ /* 0x002fe2000f8ec0ff */
[----:B------:R-:W1:Y:S11]  /*0990*/  FENCE.VIEW.ASYNC.S ;  /* 0x00000000000073c6 */ /* 0x000e760000000000 */
[----:B-1----:R2:W1:Y:S01]  /*09a0*/  SYNCS.EXCH.64 URZ, [UR5+0xe0], UR10 ;  /* 0x0000e00a05ff75b2 */ /* 0x0024620008000100 */
[----:B------:R2:W1:Y:S02]  /*09b0*/  SYNCS.EXCH.64 URZ, [UR5+0xe8], UR10 ;  /* 0x0000e80a05ff75b2 */ /* 0x0004640008000100 */
[----:B--2---:R-:W-:Y:S01]  /*09c0*/  NOP ;  /* 0x0000000000007918 */ /* 0x004fe20000000000 */
.L_x_12:
[----:B------:R-:W2:Y:S01]  /*09d0*/  SHFL.IDX PT, R2, R173, RZ, 0x1f ;  /* 0x00001fffad027589 */ /* 0x000ea200000e0000 */
[----:B------:R-:W-:Y:S01]  /*09e0*/  NOP ;  /* 0x0000000000007918 */ /* 0x000fe20000000000 */
[----:B--2---:R-:W-:-:S13]  /*09f0*/  ISETP.NE.AND P0, PT, R2, 0x4, PT ;  /* 0x000000040200780c */ /* 0x004fda0003f05270 */
[----:B------:R-:W-:Y:S05]  /*0a00*/  @P0 BRA `(.L_x_13) ;  /* 0x00000000004c0947 */ /* 0x000fea0003800000 */
[----:B-1----:R-:W1:Y:S01]  /*0a10*/  S2UR UR5, SR_CgaCtaId ;  /* 0x00000000000579c3 */ /* 0x002e620000008800 */
[----:B------:R-:W-:Y:S01]  /*0a20*/  UMOV UR9, 0x100 ;  /* 0x0000010000097882 */ /* 0x000fe20000000000 */
[----:B------:R-:W-:Y:S01]  /*0a30*/  UMOV UR7, 0x400 ;  /* 0x0000040000077882 */ /* 0x000fe20000000000 */
[----:B------:R-:W-:Y:S01]  /*0a40*/  USEL UR9, UR9, 0xe0, UP2 ;  /* 0x000000e009097887 */ /* 0x000fe20009000000 */
[----:B------:R-:W-:Y:S01]  /*0a50*/  UMOV UR4, 0x1 ;  /* 0x0000000100047882 */ /* 0x000fe20000000000 */
[----:B------:R-:W-:Y:S01]  /*0a60*/  ELECT P0, URZ, PT ;  /* 0x0000000000ff782f */ /* 0x000fe20003800000 */
[----:B------:R-:W-:-:S04]  /*0a70*/  UIADD3 UR10, UPT, UPT, -UR4, 0x100000, URZ ;  /* 0x00100000040a7890 */ /* 0x000fc8000fffe1ff */
[----:B------:R-:W-:Y:S02]  /*0a80*/  USHF.L.U32 UR11, UR10, 0xb, URZ ;  /* 0x0000000b0a0b7899 */ /* 0x000fe400080006ff */
[----:B------:R-:W-:Y:S02]  /*0a90*/  USHF.L.U32 UR10, UR10, 0x1, URZ ;  /* 0x000000010a0a7899 */ /* 0x000fe400080006ff */
[----:B------:R-:W-:-:S04]  /*0aa0*/  UIADD3 UR12, UPT, UPT, -UR9, 0x100000, URZ ;  /* 0x00100000090c7890 */ /* 0x000fc8000fffe1ff */
[----:B------:R-:W-:Y:S02]  /*0ab0*/  USHF.L.U32 UR13, UR12, 0xb, URZ ;  /* 0x0000000b0c0d7899 */ /* 0x000fe400080006ff */
[----:B------:R-:W-:Y:S02]  /*0ac0*/  USHF.L.U32 UR12, UR12, 0x1, URZ ;  /* 0x000000010c0c7899 */ /* 0x000fe400080006ff */
[----:B-1----:R-:W-:Y:S01]  /*0ad0*/  ULEA UR5, UR5, UR7, 0x18 ;  /* 0x0000000705057291 */ /* 0x002fe2000f8ec0ff */
[----:B------:R-:W1:Y:S11]  /*0ae0*/  FENCE.VIEW.ASYNC.S ;  /* 0x00000000000073c6 */ /* 0x000e760000000000 */
[----:B-1----:R2:W1:Y:S01]  /*0af0*/  SYNCS.EXCH.64 URZ, [UR5+0xf0], UR10 ;  /* 0x0000f00a05ff75b2 */ /* 0x0024620008000100 */
[----:B------:R2:W1:Y:S01]  /*0b00*/  SYNCS.EXCH.64 URZ, [UR5+0x100], UR12 ;  /* 0x0001000c05ff75b2 */ /* 0x0004620008000100 */
[----:B------:R2:W1:Y:S01]  /*0b10*/  SYNCS.EXCH.64 URZ, [UR5+0xf8], UR10 ;  /* 0x0000f80a05ff75b2 */ /* 0x0004620008000100 */
[----:B------:R2:W1:Y:S02]  /*0b20*/  SYNCS.EXCH.64 URZ, [UR5+0x108], UR12 ;  /* 0x0001080c05ff75b2 */ /* 0x0004640008000100 */
[----:B--2---:R-:W-:Y:S01]  /*0b30*/  NOP ;  /* 0x0000000000007918 */ /* 0x004fe20000000000 */
.L_x_13:
[----:B------:R-:W2:Y:S01]  /*0b40*/  SHFL.IDX PT, R2, R173, RZ, 0x1f ;  /* 0x00001fffad027589 */ /* 0x000ea200000e0000 */
[----:B------:R-:W-:Y:S01]  /*0b50*/  NOP ;  /* 0x0000000000007918 */ /* 0x000fe20000000000 */
[----:B--2---:R-:W-:-:S13]  /*0b60*/  ISETP.NE.AND P0, PT, R2, 0x5, PT ;  /* 0x000000050200780c */ /* 0x004fda0003f05270 */
[----:B------:R-:W-:Y:S05]  /*0b70*/  @P0 BRA `(.L_x_14) ;  /* 0x0000000000580947 */ /* 0x000fea0003800000 */
[----:B-1----:R-:W1:Y:S01]  /*0b80*/  S2UR UR7, SR_CgaCtaId ;  /* 0x00000000000779c3 */ /* 0x002e620000008800 */
        /* <DEDUP_REMOVED lines=12> */
[----:B-1----:R2:W1:Y:S01]  /*0c50*/  SYNCS.EXCH.64 URZ, [UR7+0x110], UR10 ;  /* 0x0001100a07ff75b2 */ /* 0x0024620008000100 */
[----:B------:R2:W1:Y:S01]  /*0c60*/  SYNCS.EXCH.64 URZ, [UR7+0x130], UR4 ;  /* 0x0001300407ff75b2 */ /* 0x0004620008000100 */
[----:B------:R2:W1:Y:S01]  /*0c70*/  SYNCS.EXCH.64 URZ, [UR7+0x118], UR10 ;  /* 0x0001180a07ff75b2 */ /* 0x0004620008000100 */
[----:B------:R2:W1:Y:S01]  /*0c80*/  SYNCS.EXCH.64 URZ, [UR7+0x138], UR4 ;  /* 0x0001380407ff75b2 */ /* 0x0004620008000100 */
[----:B------:R2:W1:Y:S01]  /*0c90*/  SYNCS.EXCH.64 URZ, [UR7+0x120], UR10 ;  /* 0x0001200a07ff75b2 */ /* 0x0004620008000100 */
[----:B------:R2:W1:Y:S01]  /*0ca0*/  SYNCS.EXCH.64 URZ, [UR7+0x140], UR4 ;  /* 0x0001400407ff75b2 */ /* 0x0004620008000100 */
[----:B------:R2:W1:Y:S01]  /*0cb0*/  SYNCS.EXCH.64 URZ, [UR7+0x128], UR10 ;  /* 0x0001280a07ff75b2 */ /* 0x0004620008000100 */
[----:B------:R2:W1:Y:S02]  /*0cc0*/  SYNCS.EXCH.64 URZ, [UR7+0x148], UR4 ;  /* 0x0001480407ff75b2 */ /* 0x0004640008000100 */
[----:B--2---:R-:W-:Y:S01]  /*0cd0*/  NOP ;  /* 0x0000000000007918 */ /* 0x004fe20000000000 */
.L_x_14:
        /* <DEDUP_REMOVED lines=18> */
.L_x_15:
[----:B-1----:R-:W1:Y:S01]  /*0e00*/  S2UR UR5, SR_CTAID.X ;  /* 0x00000000000579c3 */ /* 0x002e620000002500 */
[----:B------:R-:W-:-:S05]  /*0e10*/  CS2R.32 R170, SR_CgaSize ;  /* 0x0000000000aa7805 */ /* 0x000fca0000008a00 */
[----:B------:R-:W-:-:S05]  /*0e20*/  IMAD R170, R170, -0xa0, RZ ;  /* 0xffffff60aaaa7824 */ /* 0x000fca00078e02ff */
[----:B------:R-:W-:-:S14]  /*0e30*/  R2UR UR9, R170 ;  /* 0x00000000aa0972ca */ /* 0x000fdc00000e0000 */
[----:B------:R-:W2:Y:S01]  /*0e40*/  LDCU UR9, c[0x0][UR9+0x2b0] ;  /* 0x00005600090977ac */ /* 0x000ea20008000800 */
[----:B------:R-:W-:Y:S01]  /*0e50*/  NOP ;  /* 0x0000000000007918 */ /* 0x000fe20000000000 */
[----:B------:R-:W-:-:S05]  /*0e60*/  CS2R.32 R170, SR_CgaSize ;  /* 0x0000000000aa7805 */ /* 0x000fca0000008a00 */
[----:B------:R-:W-:-:S05]  /*0e70*/  IMAD R170, R170, -0xa0, RZ ;  /* 0xffffff60aaaa7824 */ /* 0x000fca00078e02ff */
[----:B------:R-:W-:-:S14]  /*0e80*/  R2UR UR7, R170 ;  /* 0x00000000aa0772ca */ /* 0x000fdc00000e0000 */
[----:B------:R-:W3:Y:S01]  /*0e90*/  LDCU UR7, c[0x0][UR7+0x2b4] ;  /* 0x00005680070777ac */ /* 0x000ee20008000800 */
[----:B------:R-:W4:Y:S08]  /*0ea0*/  S2UR UR4, SR_CTAID.Y ;  /* 0x00000000000479c3 */ /* 0x000f300000002600 */
[----:B------:R-:W3:Y:S01]  /*0eb0*/  LDC R9, c[0x0][0xb24] ;  /* 0x0002c900ff097b82 */ /* 0x000ee20000000800 */
[----:B-1----:R-:W-:-:S02]  /*0ec0*/  I2FP.F32.U32 R5, UR5 ;  /* 0x0000000500057c45 */ /* 0x002fc40008201000 */
[----:B------:R-:W-:-:S05]  /*0ed0*/  CS2R.32 R3, SR_CgaSize ;  /* 0x0000000000037805 */ /* 0x000fca0000008a00 */
[----:B------:R-:W-:-:S06]  /*0ee0*/  IMAD R3, R3, -0xa0, RZ ;  /* 0xffffff6003037824 */ /* 0x000fcc00078e02ff */
[----:B------:R-:W1:Y:S01]  /*0ef0*/  LDC R3, c[0x0][R3+0x2a0] ;  /* 0x0000a80003037b82 */ /* 0x000e620000000800 */
[----:B------:R-:W-:Y:S01]  /*0f00*/  MOV R21, UR5 ;  /* 0x0000000500157c02 */ /* 0x000fe20008000f00 */
[----:B--2---:R-:W-:Y:S01]  /*0f10*/  FMUL R5, R5, UR9 ;  /* 0x0000000905057c20 */ /* 0x004fe20008400000 */
[----:B----4-:R-:W-:Y:S02]  /*0f20*/  I2FP.F32.U32 R4, UR4 ;  /* 0x0000000400047c45 */ /* 0x010fe40008201000 */
[----:B------:R-:W-:-:S05]  /*0f30*/  CS2R.32 R2, SR_CgaSize ;  /* 0x0000000000027805 */ /* 0x000fca0000008a00 */
[----:B------:R-:W-:-:S06]  /*0f40*/  IMAD R2, R2, -0xa0, RZ ;  /* 0xffffff6002027824 */ /* 0x000fcc00078e02ff */
[----:B------:R-:W2:Y:S01]  /*0f50*/  LDC R2, c[0x0][R2+0x2a4] ;  /* 0x0000a90002027b82 */ /* 0x000ea20000000800 */
[----:B------:R-:W4:Y:S01]  /*0f60*/  F2I.U32.TRUNC.NTZ R170, R5 ;  /* 0x0000000500aa7305 */ /* 0x000f22000020f000 */
[----:B------:R-:W-:Y:S01]  /*0f70*/  MOV R20, UR4 ;  /* 0x0000000400147c02 */ /* 0x000fe20008000f00 */
[----:B---3--:R-:W-:-:S05]  /*0f80*/  FMUL R4, R4, UR7 ;  /* 0x0000000704047c20 */ /* 0x008fca0008400000 */
[----:B------:R-:W-:Y:S01]  /*0f90*/  BAR.SYNC.DEFER_BLOCKING 0x0 ;  /* 0x0000000000007b1d */ /* 0x000fe20000010000 */
[----:B------:R-:W-:-:S05]  /*0fa0*/  ISETP.GE.AND P0, PT, R9, 0x1, PT ;  /* 0x000000010900780c */ /* 0x000fca0003f06270 */
[----:B------:R-:W3:Y:S02]  /*0fb0*/  F2I.U32.TRUNC.NTZ R147, R4 ;  /* 0x0000000400937305 */ /* 0x000ee4000020f000 */
[----:B------:R-:W2:Y:S01]  /*0fc0*/  S2UR UR36, SR_CTAID.Z ;  /* 0x00000000002479c3 */ /* 0x000ea20000002700 */
[----:B----4-:R-:W-:-:S05]  /*0fd0*/  IADD3 R170, PT, PT, -R170, RZ, RZ ;  /* 0x000000ffaaaa7210 */ /* 0x010fca0007ffe1ff */
[----:B-1----:R-:W-:Y:S01]  /*0fe0*/  IMAD R170, R3, R170, UR5 ;  /* 0x0000000503aa7e24 */ /* 0x002fe2000f8e02aa */
[----:B---3--:R-:W-:-:S05]  /*0ff0*/  IADD3 R147, PT, PT, -R147, RZ, RZ ;  /* 0x000000ff93937210 */ /* 0x008fca0007ffe1ff */
[----:B--2---:R-:W-:Y:S01]  /*1000*/  IMAD R147, R2, R147, UR4 ;  /* 0x0000000402937e24 */ /* 0x004fe2000f8e0293 */
[----:B------:R-:W-:Y:S06]  /*1010*/  @!P0 BRA `(.L_x_16) ;  /* 0x0000000000b88947 */ /* 0x000fec0003800000 */
[----:B------:R-:W1:Y:S01]  /*1020*/  LDC.64 R4, c[0x0][0xb18] ;  /* 0x0002c600ff047b82 */ /* 0x000e620000000a00 */
[----:B------:R-:W-:-:S07]  /*1030*/  ISETP.NE.AND P0, PT, R9, 0x1, PT ;  /* 0x000000010900780c */ /* 0x000fce0003f05270 */
[----:B------:R-:W2:Y:S08]  /*1040*/  LDC R10, c[0x0][0xb0c] ;  /* 0x0002c300ff0a7b82 */ /* 0x000eb00000000800 */
[----:B------:R-:W3:Y:S08]  /*1050*/  LDC R11, c[0x0][0x370] ;  /* 0x0000dc00ff0b7b82 */ /* 0x000ef00000000800 */
[----:B------:R-:W4:Y:S01]  /*1060*/  LDC R12, c[0x0][0x374] ;  /* 0x0000dd00ff0c7b82 */ /* 0x000f220000000800 */
[----:B-1----:R-:W-:-:S07]  /*1070*/  ISETP.NE.AND P1, PT, R4, 0x1, PT ;  /* 0x000000010400780c */ /* 0x002fce0003f25270 */
[----:B------:R-:W3:Y:S01]  /*1080*/  LDC.64 R6, c[0x0][0xb10] ;  /* 0x0002c400ff067b82 */ /* 0x000ee20000000a00 */
[----:B--2---:R-:W-:-:S07]  /*1090*/  ISETP.NE.AND P2, PT, R10, 0x1, PT ;  /* 0x000000010a00780c */ /* 0x004fce0003f45270 */
[----:B------:R-:W1:Y:S08]  /*10a0*/  LDC R8, c[0x0][0xb20] ;  /* 0x0002c800ff087b82 */ /* 0x000e700000000800 */
[----:B------:R-:W2:Y:S01]  /*10b0*/  LDC.64 R2, c[0x0][0xb28] ;  /* 0x0002ca00ff027b82 */ /* 0x000ea20000000a00 */
[----:B----4-:R-:W-:-:S04]  /*10c0*/  IMAD.HI.U32 R13, R12, R5, RZ ;  /* 0x000000050c0d7227 */ /* 0x010fc800078e00ff */
[----:B------:R-:W-:-:S04]  /*10d0*/  IMAD.HI.U32 R5, R20, R5, RZ ;  /* 0x0000000514057227 */ /* 0x000fc800078e00ff */
[----:B---3--:R-:W-:-:S04]  /*10e0*/  IMAD.HI.U32 R14, R11, R6, RZ ;  /* 0x000000060b0e7227 */ /* 0x008fc800078e00ff */
[C---:B------:R-:W-:Y:S01]  /*10f0*/  IMAD.HI.U32 R16, R21.reuse, R6, RZ ;  /* 0x0000000615107227 */ /* 0x040fe200078e00ff */
[-C--:B------:R-:W-:Y:S02]  /*1100*/  @P2 SHF.R.U32.HI R11, RZ, R7.reuse, R14 ;  /* 0x00000007ff0b2219 */ /* 0x080fe4000001160e */
[-C--:B-1----:R-:W-:Y:S02]  /*1110*/  @P1 SHF.R.U32.HI R12, RZ, R8.reuse, R13 ;  /* 0x00000008ff0c1219 */ /* 0x082fe4000001160d */
[----:B------:R-:W-:Y:S02]  /*1120*/  SHF.R.U32.HI R5, RZ, R8, R5 ;  /* 0x00000008ff057219 */ /* 0x000fe40000011605 */
[----:B------:R-:W-:Y:S02]  /*1130*/  SHF.R.U32.HI R16, RZ, R7, R16 ;  /* 0x00000007ff107219 */ /* 0x000fe40000011610 */
[----:B------:R-:W-:Y:S01]  /*1140*/  SEL R5, R20, R5, !P1 ;  /* 0x0000000514057207 */ /* 0x000fe20004800000 */
[----:B--2---:R-:W-:Y:S01]  /*1150*/  IMAD.HI.U32 R14, R12, R2, RZ ;  /* 0x000000020c0e7227 */ /* 0x004fe200078e00ff */
[----:B------:R-:W-:-:S02]  /*1160*/  SEL R7, R21, R16, !P2 ;  /* 0x0000001015077207 */ /* 0x000fc40005000000 */
[----:B------:R-:W-:Y:S01]  /*1170*/  IADD3 R13, PT, PT, -R5, RZ, RZ ;  /* 0x000000ff050d7210 */ /* 0x000fe20007ffe1ff */
[----:B------:R-:W-:Y:S01]  /*1180*/  IMAD.HI.U32 R6, R11, R2, RZ ;  /* 0x000000020b067227 */ /* 0x000fe200078e00ff */
[----:B------:R-:W-:-:S03]  /*1190*/  @P0 SHF.R.U32.HI R12, RZ, R3, R14 ;  /* 0x00000003ff0c0219 */ /* 0x000fc6000001160e */
[----:B------:R-:W-:Y:S01]  /*11a0*/  IMAD R13, R4, R13, R20 ;  /* 0x0000000d040d7224 */ /* 0x000fe200078e0214 */
[----:B------:R-:W-:Y:S01]  /*11b0*/  @P0 SHF.R.U32.HI R11, RZ, R3, R6 ;  /* 0x00000003ff0b0219 */ /* 0x000fe20000011606 */
[----:B------:R-:W-:-:S04]  /*11c0*/  IMAD R12, R12, R9, RZ ;  /* 0x000000090c0c7224 */ /* 0x000fc800078e02ff */
[----:B------:R-:W-:Y:S01]  /*11d0*/  IMAD R6, R11, R9, RZ ;  /* 0x000000090b067224 */ /* 0x000fe200078e02ff */
[----:B------:R-:W-:-:S04]  /*11e0*/  ISETP.GE.AND P1, PT, R5, R12, PT ;  /* 0x0000000c0500720c */ /* 0x000fc80003f26270 */
[----:B------:R-:W-:Y:S01]  /*11f0*/  ISETP.GE.OR P1, PT, R7, R6, P1 ;  /* 0x000000060700720c */ /* 0x000fe20000f26670 */
[----:B------:R-:W-:-:S05]  /*1200*/  IMAD.HI.U32 R6, R5, R2, RZ ;  /* 0x0000000205067227 */ /* 0x000fca00078e00ff */
[----:B------:R-:W-:-:S04]  /*1210*/  SHF.R.U32.HI R6, RZ, R3, R6 ;  /* 0x00000003ff067219 */ /* 0x000fc80000011606 */
[----:B------:R-:W-:-:S03]  /*1220*/  SEL R6, R5, R6, !P0 ;  /* 0x0000000605067207 */ /* 0x000fc60004000000 */
[----:B------:R-:W-:Y:S01]  /*1230*/  @!P1 IMAD.HI.U32 R8, R7, R2, RZ ;  /* 0x0000000207089227 */ /* 0x000fe200078e00ff */
[----:B------:R-:W-:-:S04]  /*1240*/  IADD3 R2, PT, PT, -R6, RZ, RZ ;  /* 0x000000ff06027210 */ /* 0x000fc80007ffe1ff */
[----:B------:R-:W-:Y:S01]  /*1250*/  @!P1 SHF.R.U32.HI R8, RZ, R3, R8 ;  /* 0x00000003ff089219 */ /* 0x000fe20000011608 */
[----:B------:R-:W-:-:S03]  /*1260*/  IMAD R2, R9, R2, R5 ;  /* 0x0000000209027224 */ /* 0x000fc600078e0205 */
[----:B------:R-:W-:-:S05]  /*1270*/  @!P1 SEL R3, R7, R8, !P0 ;  /* 0x0000000807039207 */ /* 0x000fca0004000000 */
[--C-:B------:R-:W-:Y:S02]  /*1280*/  @!P1 IMAD.IADD R6, R6, 0x1, -R3.reuse ;  /* 0x0000000106069824 */ /* 0x100fe400078e0a03 */
[----:B------:R-:W-:Y:S01]  /*1290*/  @!P1 IMAD R3, R2, R11, R3 ;  /* 0x0000000b02039224 */ /* 0x000fe200078e0203 */
[----:B------:R-:W-:Y:S01]  /*12a0*/  IADD3 R2, PT, PT, -R7, RZ, RZ ;  /* 0x000000ff07027210 */ /* 0x000fe20007ffe1ff */
[----:B------:R-:W-:Y:S02]  /*12b0*/  @!P1 IMAD R5, R6, R9, R7 ;  /* 0x0000000906059224 */ /* 0x000fe400078e0207 */
[----:B------:R-:W-:Y:S02]  /*12c0*/  @!P1 IMAD.MOV.U32 R7, RZ, RZ, R3 ;  /* 0x000000ffff079224 */ /* 0x000fe400078e0003 */
[----:B------:R-:W-:Y:S02]  /*12d0*/  IMAD R2, R10, R2, R21 ;  /* 0x000000020a027224 */ /* 0x000fe400078e0215 */
[----:B------:R-:W-:-:S02]  /*12e0*/  IMAD R20, R5, R4, R13 ;  /* 0x0000000405147224 */ /* 0x000fc400078e020d */
[----:B------:R-:W-:Y:S02]  /*12f0*/  IMAD R21, R7, R10, R2 ;  /* 0x0000000a07157224 */ /* 0x000fe400078e0202 */
.L_x_16:
[----:B------:R-:W1:Y:S01]  /*1300*/  LDCU UR4, c[0x0][0xb30] ;  /* 0x00016600ff0477ac */ /* 0x000e620008000800 */
[----:B------:R-:W2:Y:S08]  /*1310*/  S2UR UR37, SR_CgaCtaId ;  /* 0x00000000002579c3 */ /* 0x000eb00000008800 */
[----:B------:R-:W3:Y:S01]  /*1320*/  LDC R72, c[0x0][0xb24] ;  /* 0x0002c900ff487b82 */ /* 0x000ee20000000800 */
[----:B-1----:R-:W-:-:S09]  /*1330*/  UISETP.NE.AND UP1, UPT, UR4, 0x1, UPT ;  /* 0x000000010400788c */ /* 0x002fd2000bf25270 */
[----:B--2---:R-:W-:Y:S05]  /*1340*/  BRA.U UP1, `(.L_x_17) ;  /* 0x0000000101407547 */ /* 0x004fea000b800000 */
[----:B------:R-:W1:Y:S08]  /*1350*/  LDC.64 R4, c[0x0][0xb10] ;  /* 0x0002c400ff047b82 */ /* 0x000e700000000a00 */
[----:B------:R-:W2:Y:S08]  /*1360*/  LDC.64 R2, c[0x0][0xb18] ;  /* 0x0002c600ff027b82 */ /* 0x000eb00000000a00 */
[----:B------:R-:W4:Y:S08]  /*1370*/  LDC R6, c[0x0][0xb20] ;  /* 0x0002c800ff067b82 */ /* 0x000f300000000800 */
[----:B------:R-:W3:Y:S01]  /*1380*/  LDC R8, c[0x0][0xb0c] ;  /* 0x0002c300ff087b82 */ /* 0x000ee20000000800 */
[----:B-1----:R-:W-:-:S05]  /*1390*/  IMAD.HI.U32 R4, R21, R4, RZ ;  /* 0x0000000415047227 */ /* 0x002fca00078e00ff */
[----:B------:R-:W-:Y:S01]  /*13a0*/  SHF.R.U32.HI R4, RZ, R5, R4 ;  /* 0x00000005ff047219 */ /* 0x000fe20000011604 */
[----:B--2---:R-:W-:Y:S01]  /*13b0*/  IMAD.HI.U32 R3, R20, R3, RZ ;  /* 0x0000000314037227 */ /* 0x004fe200078e00ff */
[----:B------:R-:W-:-:S04]  /*13c0*/  ISETP.NE.AND P0, PT, R2, 0x1, PT ;  /* 0x000000010200780c */ /* 0x000fc80003f05270 */
[----:B----4-:R-:W-:-:S04]  /*13d0*/  SHF.R.U32.HI R3, RZ, R6, R3 ;  /* 0x00000006ff037219 */ /* 0x010fc80000011603 */
[----:B------:R-:W-:Y:S02]  /*13e0*/  SEL R3, R20, R3, !P0 ;  /* 0x0000000314037207 */ /* 0x000fe40004000000 */
[----:B---3--:R-:W-:-:S04]  /*13f0*/  ISETP.NE.AND P1, PT, R8, 0x1, PT ;  /* 0x000000010800780c */ /* 0x008fc80003f25270 */
[----:B------:R-:W-:-:S05]  /*1400*/  SEL R4, R21, R4, !P1 ;  /* 0x0000000415047207 */ /* 0x000fca0004800000 */
[----:B------:R-:W-:Y:S02]  /*1410*/  IMAD.IADD R5, R3, 0x1, -R4 ;  /* 0x0000000103057824 */ /* 0x000fe400078e0a04 */
[----:B------:R-:W-:Y:S02]  /*1420*/  IMAD.IADD R3, R4, 0x1, -R3 ;  /* 0x0000000104037824 */ /* 0x000fe400078e0a03 */
[----:B------:R-:W-:Y:S02]  /*1430*/  IMAD R21, R5, R8, R21 ;  /* 0x0000000805157224 */ /* 0x000fe400078e0215 */
[----:B------:R-:W-:-:S07]  /*1440*/  IMAD R20, R3, R2, R20 ;  /* 0x0000000203147224 */ /* 0x000fce00078e0214 */
.L_x_17:
[----:B------:R-:W-:Y:S01]  /*1450*/  BAR.SYNC.DEFER_BLOCKING 0x0 ;  /* 0x0000000000007b1d */ /* 0x000fe20000010000 */
[----:B------:R-:W-:Y:S01]  /*1460*/  UISETP.NE.AND UP1, UPT, UR8, 0x2, UPT ;  /* 0x000000020800788c */ /* 0x000fe2000bf25270 */
[----:B------:R-:W-:Y:S02]  /*1470*/  ISETP.NE.OR P5, PT, R0, 0x2, !P5 ;  /* 0x000000020000780c */ /* 0x000fe40006fa5670 */
[----:B------:R-:W-:-:S06]  /*1480*/  LOP3.LUT R2, R189, 0x1f, RZ, 0xc0, !PT ;  /* 0x0000001fbd027812 */ /* 0x000fcc00078ec0ff */
[----:B------:R-:W-:Y:S05]  /*1490*/  BRA.U UP1, `(.L_x_18) ;  /* 0x0000001501747547 */ /* 0x000fea000b800000 */
[----:B------:R-:W1:Y:S01]  /*14a0*/  LDCU UR13, c[0x0][0x38c] ;  /* 0x00007180ff0d77ac */ /* 0x000e620008000800 */
[----:B------:R-:W2:Y:S01]  /*14b0*/  LDC R9, c[0x0][0x370] ;  /* 0x0000dc00ff097b82 */ /* 0x000ea20000000800 */
[----:B------:R-:W-:Y:S01]  /*14c0*/  PLOP3.LUT P1, PT, PT, PT, UP2, 0x80, 0x8 ;  /* 0x000000000008781c */ /* 0x000fe20003f2f028 */
[----:B------:R-:W-:Y:S01]  /*14d0*/  IMAD.MOV.U32 R15, RZ, RZ, 0x1 ;  /* 0x00000001ff0f7424 */ /* 0x000fe200078e00ff */
[----:B------:R-:W-:Y:S01]  /*14e0*/  ISETP.EQ.OR P4, PT, R2, RZ, P5 ;  /* 0x000000ff0200720c */ /* 0x000fe20002f82670 */
[----:B------:R-:W-:Y:S01]  /*14f0*/  IMAD.MOV.U32 R14, RZ, RZ, RZ ;  /* 0x000000ffff0e7224 */ /* 0x000fe200078e00ff */
[----:B------:R-:W-:Y:S02]  /*1500*/  PLOP3.LUT P1, PT, P1, PT, PT, 0x8, 0x80 ;  /* 0x000000000080781c */ /* 0x000fe40000f2e170 */
[----:B------:R-:W-:Y:S01]  /*1510*/  CS2R R12, SRZ ;  /* 0x00000000000c7805 */ /* 0x000fe2000001ff00 */
[----:B------:R-:W-:Y:S01]  /*1520*/  IMAD.MOV.U32 R10, RZ, RZ, 0x1 ;  /* 0x00000001ff0a7424 */ /* 0x000fe200078e00ff */
[----:B------:R-:W4:Y:S01]  /*1530*/  LDC R0, c[0x0][0x374] ;  /* 0x0000dd00ff007b82 */ /* 0x000f220000000800 */
[----:B------:R-:W2:Y:S01]  /*1540*/  LDCU.64 UR22, c[0x0][0x348] ;  /* 0x00006900ff1677ac */ /* 0x000ea20008000a00 */
[----:B------:R-:W-:Y:S01]  /*1550*/  UMOV UR6, URZ ;  /* 0x000000ff00067c82 */ /* 0x000fe20008000000 */
[----:B-1----:R-:W-:-:S04]  /*1560*/  UIADD3 UR5, UPT, UPT, UR13, 0x3f, URZ ;  /* 0x0000003f0d057890 */ /* 0x002fc8000fffe0ff */
[----:B------:R-:W-:-:S04]  /*1570*/  USHF.R.S32.HI UR4, URZ, 0x1f, UR5 ;  /* 0x0000001fff047899 */ /* 0x000fc80008011405 */
[----:B------:R-:W-:-:S04]  /*1580*/  ULEA.HI UR4, UR4, UR5, URZ, 0x6 ;  /* 0x0000000504047291 */ /* 0x000fc8000f8f30ff */
[----:B------:R-:W-:Y:S02]  /*1590*/  USHF.R.S32.HI UR15, URZ, 0x6, UR4 ;  /* 0x00000006ff0f7899 */ /* 0x000fe40008011404 */
[----:B------:R-:W-:Y:S02]  /*15a0*/  UIADD3 UR4, UPT, UPT, UR13, -0x1, URZ ;  /* 0xffffffff0d047890 */ /* 0x000fe4000fffe0ff */
[----:B------:R-:W-:Y:S02]  /*15b0*/  UISETP.LT.U32.AND UP0, UPT, UR15, 0xc, UPT ;  /* 0x0000000c0f00788c */ /* 0x000fe4000bf01070 */
[----:B------:R-:W-:Y:S02]  /*15c0*/  UISETP.GE.U32.AND UP1, UPT, UR4, -0x7f, UPT ;  /* 0xffffff810400788c */ /* 0x000fe4000bf26070 */
[----:B------:R-:W-:Y:S02]  /*15d0*/  USEL UR14, UR15, 0xc, UP0 ;  /* 0x0000000c0f0e7887 */ /* 0x000fe40008000000 */
[----:B------:R-:W-:-:S02]  /*15e0*/  UIADD3 UR13, UPT, UPT, UR13, 0x7e, URZ ;  /* 0x0000007e0d0d7890 */ /* 0x000fc4000fffe0ff */
[----:B------:R-:W-:Y:S02]  /*15f0*/  UIADD3 UR5, UPT, UPT, UR14, -0x1, URZ ;  /* 0xffffffff0e057890 */ /* 0x000fe4000fffe0ff */
[----:B------:R-:W-:-:S03]  /*1600*/  UIADD3 UR7, UPT, UPT, UR15, -UR14, URZ ;  /* 0x8000000e0f077290 */ /* 0x000fc6000fffe0ff */
[----:B------:R-:W-:-:S04]  /*1610*/  @UP1 UIADD3 UR5, UPT, UPT, UR14, URZ, URZ ;  /* 0x000000ff0e051290 */ /* 0x000fc8000fffe0ff */
[----:B--2---:R-:W-:-:S12]  /*1620*/  UIADD3 UR5, UPT, UPT, UR5, 0x1, URZ ;  /* 0x0000000105057890 */ /* 0x004fd8000fffe0ff */
.L_x_36:
[----:B------:R-:W-:Y:S01]  /*1630*/  UISETP.NE.AND UP0, UPT, UR37, URZ, UPT ;  /* 0x000000ff2500728c */ /* 0x000fe2000bf05270 */
[----:B------:R-:W1:Y:S08]  /*1640*/  S2UR UR37, SR_CgaCtaId ;  /* 0x00000000002579c3 */ /* 0x000e700000008800 */
[----:B------:R-:W-:Y:S05]  /*1650*/  BRA.U UP0, `(.L_x_19) ;  /* 0x0000000100347547 */ /* 0x000fea000b800000 */
[----:B------:R-:W2:Y:S01]  /*1660*/  S2R R2, SR_CgaCtaId ;  /* 0x0000000000027919 */ /* 0x000ea20000008800 */
[----:B------:R-:W-:-:S04]  /*1670*/  MOV R3, 0x400 ;  /* 0x0000040000037802 */ /* 0x000fc80000000f00 */
[----:B--2---:R-:W-:Y:S02]  /*1680*/  LEA R3, R2, R3, 0x18 ;  /* 0x0000000302037211 */ /* 0x004fe400078ec0ff */
[----:B------:R-:W-:-:S03]  /*1690*/  SHF.L.U32 R2, R10, 0x1f, RZ ;  /* 0x0000001f0a027819 */ /* 0x000fc600000006ff */
[----:B------:R-:W-:-:S04]  /*16a0*/  IMAD R3, R12, 0x8, R3 ;  /* 0x000000080c037824 */ /* 0x000fc800078e0203 */
[----:B------:R-:W2:Y:S02]  /*16b0*/  SYNCS.PHASECHK.TRANS64.TRYWAIT P0, [R3+URZ+0x160], R2 ;  /* 0x00016002030075a7 */ /* 0x000ea400080011ff */
[----:B--2---:R-:W-:Y:S05]  /*16c0*/  @!P0 BRA `(.L_x_20) ;  /* 0x0000006c00f88947 */ /* 0x004fea0003800000 */
.L_x_115:
[----:B------:R-:W-:Y:S01]  /*16d0*/  VIADD R12, R12, 0x1 ;  /* 0x000000010c0c7836 */ /* 0x000fe20000000000 */
[----:B------:R2:W-:Y:S04]  /*16e0*/  SYNCS.ARRIVE.TRANS64.A1T0 RZ, [R3+URZ+0x150], RZ ;  /* 0x000150ff03ff79a7 */ /* 0x0005e800081000ff */
[----:B------:R-:W-:-:S04]  /*16f0*/  ISETP.NE.AND P0, PT, R12, 0x2, PT ;  /* 0x000000020c00780c */ /* 0x000fc80003f05270 */
[----:B------:R-:W-:Y:S02]  /*1700*/  SEL R12, R12, RZ, P0 ;  /* 0x000000ff0c0c7207 */ /* 0x000fe40000000000 */
[----:B--2---:R-:W-:-:S04]  /*1710*/  SEL R3, RZ, 0x1, P0 ;  /* 0x00000001ff037807 */ /* 0x004fc80000000000 */
[----:B------:R-:W-:-:S07]  /*1720*/  LOP3.LUT R10, R10, R3, RZ, 0x3c, !PT ;  /* 0x000000030a0a7212 */ /* 0x000fce00078e3cff */
.L_x_19:
[----:B------:R-:W-:Y:S01]  /*1730*/  UMOV UR4, 0x400 ;  /* 0x0000040000047882 */ /* 0x000fe20000000000 */
[----:B------:R-:W-:Y:S01]  /*1740*/  SHF.L.U32 R2, R15, 0x1f, RZ ;  /* 0x0000001f0f027819 */ /* 0x000fe200000006ff */
[----:B-1----:R-:W-:Y:S01]  /*1750*/  ULEA UR4, UR37, UR4, 0x18 ;  /* 0x0000000425047291 */ /* 0x002fe2000f8ec0ff */
[----:B------:R-:W-:Y:S01]  /*1760*/  R2UR UR35, R21 ;  /* 0x00000000152372ca */ /* 0x000fe200000e0000 */
[----:B------:R-:W-:Y:S01]  /*1770*/  UISETP.GE.U32.AND UP0, UPT, UR13, 0x7f, UPT ;  /* 0x0000007f0d00788c */ /* 0x000fe2000bf06070 */
[----:B------:R-:W-:Y:S01]  /*1780*/  R2UR UR10, R20 ;  /* 0x00000000140a72ca */ /* 0x000fe200000e0000 */
[----:B------:R-:W-:Y:S01]  /*1790*/  ULEA UR8, UR6, UR4, 0x3 ;  /* 0x0000000406087291 */ /* 0x000fe2000f8e18ff */
[----:B------:R-:W-:-:S08]  /*17a0*/  UMOV UR24, URZ ;  /* 0x000000ff00187c82 */ /* 0x000fd00008000000 */
[----:B------:R1:W2:Y:S01]  /*17b0*/  SYNCS.PHASECHK.TRANS64.TRYWAIT P0, [UR8+0x60], R2 ;  /* 0x00006002ff0075a7 */ /* 0x0002a20008001108 */
[----:B------:R-:W-:Y:S02]  /*17c0*/  USHF.L.U32 UR35, UR35, 0x7, URZ ;  /* 0x0000000723237899 */ /* 0x000fe400080006ff */
[----:B------:R-:W-:Y:S01]  /*17d0*/  USHF.L.U32 UR10, UR10, 0x7, URZ ;  /* 0x000000070a0a7899 */ /* 0x000fe200080006ff */
[----:B------:R-:W-:Y:S11]  /*17e0*/  BRA.U !UP0, `(.L_x_21) ;  /* 0x0000000108a47547 */ /* 0x000ff6000b800000 */
[----:B------:R-:W-:Y:S01]  /*17f0*/  UMOV UR16, URZ ;  /* 0x000000ff00107c82 */ /* 0x000fe20008000000 */
[----:B------:R-:W-:-:S05]  /*1800*/  UMOV UR17, UR6 ;  /* 0x0000000600117c82 */ /* 0x000fca0008000000 */
.L_x_26:
[----:B-1----:R-:W-:Y:S01]  /*1810*/  ULEA UR33, UR17, UR4, 0x3 ;  /* 0x0000000411217291 */ /* 0x002fe2000f8e18ff */
[----:B--2---:R-:W-:Y:S01]  /*1820*/  @!P5 MOV R3, 0x4000 ;  /* 0x000040000003d802 */ /* 0x004fe20000000f00 */
[----:B--2---:R-:W-:Y:S10]  /*1830*/  @P0 BRA `(.L_x_22) ;  /* 0x00000000000c0947 */ /* 0x004ff40003800000 */
[----:B------:R-:W-:-:S04]  /*1840*/  SHF.L.U32 R5, R15, 0x1f, RZ ;  /* 0x0000001f0f057819 */ /* 0x000fc800000006ff */
[----:B------:R-:W2:Y:S02]  /*1850*/  SYNCS.PHASECHK.TRANS64.TRYWAIT P0, [UR33+0x60], R5 ;  /* 0x00006005ff0075a7 */ /* 0x000ea40008001121 */
[----:B--2---:R-:W-:Y:S05]  /*1860*/  @!P0 BRA `(.L_x_23) ;  /* 0x0000006c00a48947 */ /* 0x004fea0003800000 */
.L_x_22:
[----:B------:R2:W-:Y:S01]  /*1870*/  @!P5 SYNCS.ARRIVE.TRANS64 RZ, [UR33], R3 ;  /* 0x00000003ffffd9a7 */ /* 0x0005e20008000021 */
[----:B------:R-:W-:Y:S04]  /*1880*/  BSSY.RECONVERGENT B0, `(.L_x_24) ;  /* 0x0000003000007945 */ /* 0x000fe80003800200 */
[----:B------:R-:W-:Y:S05]  /*1890*/  @P4 BRA `(.L_x_25) ;  /* 0x0000000000044947 */ /* 0x000fea0003800000 */
[----:B------:R-:W-:Y:S05]  /*18a0*/  BPT.TRAP 0x1 ;  /* 0x000000040000795c */ /* 0x000fea0000300000 */
.L_x_25:
[----:B------:R-:W-:Y:S05]  /*18b0*/  BSYNC.RECONVERGENT B0 ;  /* 0x0000000000007941 */ /* 0x000fea0003800200 */
.L_x_24:
[----:B------:R-:W-:Y:S02]  /*18c0*/  UIADD3 UR6, UPT, UPT, UR17, 0x1, URZ ;  /* 0x0000000111067890 */ /* 0x000fe4000fffe0ff */
[----:B------:R-:W-:Y:S02]  /*18d0*/  UIADD3 UR26, UP1, UPT, UR22, 0x80, URZ ;  /* 0x00000080161a7890 */ /* 0x000fe4000ff3e0ff */
[----:B------:R-:W-:Y:S02]  /*18e0*/  UISETP.NE.AND UP0, UPT, UR6, 0xc, UPT ;  /* 0x0000000c0600788c */ /* 0x000fe4000bf05270 */
[----:B------:R-:W-:Y:S02]  /*18f0*/  USHF.L.U32 UR34, UR16, 0x6, URZ ;  /* 0x0000000610227899 */ /* 0x000fe400080006ff */
[----:B------:R-:W-:Y:S02]  /*1900*/  USEL UR9, URZ, 0x1, UP0 ;  /* 0x00000001ff097887 */ /* 0x000fe40008000000 */
[----:B------:R-:W-:-:S02]  /*1910*/  USEL UR6, UR6, URZ, UP0 ;  /* 0x000000ff06067287 */ /* 0x000fc40008000000 */
[----:B------:R-:W-:Y:S02]  /*1920*/  UIADD3 UR20, UP0, UPT, UR22, 0x180, URZ ;  /* 0x0000018016147890 */ /* 0x000fe4000ff1e0ff */
[----:B------:R-:W-:Y:S01]  /*1930*/  ULEA UR8, UR6, UR4, 0x3 ;  /* 0x0000000406087291 */ /* 0x000fe2000f8e18ff */
[----:B------:R-:W-:Y:S01]  /*1940*/  LOP3.LUT R15, R15, UR9, RZ, 0x3c, !PT ;  /* 0x000000090f0f7c12 */ /* 0x000fe2000f8e3cff */
[----:B------:R-:W-:Y:S02]  /*1950*/  UIADD3.X UR27, UPT, UPT, URZ, UR23, URZ, UP1, !UPT ;  /* 0x00000017ff1b7290 */ /* 0x000fe40008ffe4ff */
[----:B------:R-:W-:Y:S01]  /*1960*/  UIADD3.X UR21, UPT, UPT, URZ, UR23, URZ, UP0, !UPT ;  /* 0x00000017ff157290 */ /* 0x000fe200087fe4ff */
[----:B-1----:R-:W-:Y:S01]  /*1970*/  SHF.L.U32 R2, R15, 0x1f, RZ ;  /* 0x0000001f0f027819 */ /* 0x002fe200000006ff */
[----:B------:R-:W-:Y:S01]  /*1980*/  UMOV UR18, 0x0 ;  /* 0x0000000000127882 */ /* 0x000fe20000000000 */
[----:B------:R-:W-:Y:S01]  /*1990*/  UMOV UR19, 0x10000000 ;  /* 0x1000000000137882 */ /* 0x000fe20000000000 */
[----:B------:R-:W-:Y:S01]  /*19a0*/  UMOV UR12, UR36 ;  /* 0x00000024000c7c82 */ /* 0x000fe20008000000 */
[----:B------:R1:W1:Y:S01]  /*19b0*/  SYNCS.PHASECHK.TRANS64.TRYWAIT P0, [UR8+0x60], R2 ;  /* 0x00006002ff0075a7 */ /* 0x0002620008001108 */
[----:B------:R-:W-:Y:S01]  /*19c0*/  ULEA UR8, UR17, UR4, 0xd ;  /* 0x0000000411087291 */ /* 0x000fe2000f8e68ff */
[----:B------:R-:W-:Y:S01]  /*19d0*/  UMOV UR9, UR33 ;  /* 0x0000002100097c82 */ /* 0x000fe20008000000 */
[----:B------:R-:W-:-:S02]  /*19e0*/  UMOV UR11, UR34 ;  /* 0x00000022000b7c82 */ /* 0x000fc40008000000 */
[----:B------:R-:W-:Y:S02]  /*19f0*/  UIADD3 UR32, UPT, UPT, UR8, 0x8400, URZ ;  /* 0x0000840008207890 */ /* 0x000fe4000fffe0ff */
[----:B------:R-:W-:Y:S02]  /*1a00*/  UIADD3 UR8, UPT, UPT, UR8, 0x20400, URZ ;  /* 0x0002040008087890 */ /* 0x000fe4000fffe0ff */
[----:B------:R-:W-:Y:S01]  /*1a10*/  UIADD3 UR16, UPT, UPT, UR16, 0x1, URZ ;  /* 0x0000000110107890 */ /* 0x000fe2000fffe0ff */
[----:B------:R-:W-:Y:S01]  /*1a20*/  UMOV UR24, UR5 ;  /* 0x0000000500187c82 */ /* 0x000fe20008000000 */
[----:B------:R-:W-:Y:S02]  /*1a30*/  UMOV UR17, UR6 ;  /* 0x0000000600117c82 */ /* 0x000fe40008000000 */
[----:B------:R-:W-:Y:S01]  /*1a40*/  UISETP.NE.AND UP0, UPT, UR16, UR5, UPT ;  /* 0x000000051000728c */ /* 0x000fe2000bf05270 */
[----:B------:R1:W-:Y:S02]  /*1a50*/  UTMALDG.3D [UR32], [UR26], desc[UR18] ;  /* 0x000012201a0075b4 */ /* 0x0003e40008011000 */
[----:B------:R1:W-:Y:S06]  /*1a60*/  UTMALDG.3D [UR8], [UR20], desc[UR18] ;  /* 0x00001208140075b4 */ /* 0x0003ec0008011000 */
[----:B------:R-:W-:Y:S05]  /*1a70*/  BRA.U UP0, `(.L_x_26) ;  /* 0xfffffffd00647547 */ /* 0x000fea000b83ffff */
.L_x_21:
[----:B-1----:R-:W-:Y:S01]  /*1a80*/  ULEA UR8, UR6, UR4, 0x3 ;  /* 0x0000000406087291 */ /* 0x002fe2000f8e18ff */
[----:B------:R-:W-:Y:S01]  /*1a90*/  SHF.L.U32 R2, R15, 0x1f, RZ ;  /* 0x0000001f0f027819 */ /* 0x000fe200000006ff */
[----:B------:R-:W-:Y:S01]  /*1aa0*/  @!P1 SYNCS.ARRIVE.TRANS64.A1T0 RZ, [UR4+0xe8], RZ ;  /* 0x0000e8ffffff99a7 */ /* 0x000fe20008100004 */
[----:B------:R-:W-:-:S06]  /*1ab0*/  UISETP.GT.AND UP0, UPT, UR15, UR14, UPT ;  /* 0x0000000e0f00728c */ /* 0x000fcc000bf04270 */
[----:B--2---:R1:W2:Y:S03]  /*1ac0*/  SYNCS.PHASECHK.TRANS64.TRYWAIT P0, [UR8+0x60], R2 ;  /* 0x00006002ff0075a7 */ /* 0x0042a60008001108 */
[----:B------:R-:W-:Y:S05]  /*1ad0*/  BRA.U !UP0, `(.L_x_27) ;  /* 0x0000000108a87547 */ /* 0x000fea000b800000 */
[----:B------:R-:W-:Y:S01]  /*1ae0*/  UIADD3 UR21, UPT, UPT, UR7, UR24, URZ ;  /* 0x0000001807157290 */ /* 0x000fe2000fffe0ff */
[----:B------:R-:W-:-:S11]  /*1af0*/  UMOV UR25, UR6 ;  /* 0x0000000600197c82 */ /* 0x000fd60008000000 */
.L_x_32:
[----:B-1----:R-:W-:Y:S01]  /*1b00*/  ULEA UR17, UR25, UR4, 0x3 ;  /* 0x0000000419117291 */ /* 0x002fe2000f8e18ff */
[----:B--2---:R-:W-:Y:S01]  /*1b10*/  @!P5 MOV R3, 0x4000 ;  /* 0x000040000003d802 */ /* 0x004fe20000000f00 */
[----:B--2---:R-:W-:Y:S10]  /*1b20*/  @P0 BRA `(.L_x_28) ;  /* 0x00000000000c0947 */ /* 0x004ff40003800000 */
[----:B------:R-:W-:-:S04]  /*1b30*/  SHF.L.U32 R5, R15, 0x1f, RZ ;  /* 0x0000001f0f057819 */ /* 0x000fc800000006ff */
[----:B------:R-:W2:Y:S02]  /*1b40*/  SYNCS.PHASECHK.TRANS64.TRYWAIT P0, [UR17+0x60], R5 ;  /* 0x00006005ff0075a7 */ /* 0x000ea40008001111 */
[----:B--2---:R-:W-:Y:S05]  /*1b50*/  @!P0 BRA `(.L_x_29) ;  /* 0x0000006c00008947 */ /* 0x004fea0003800000 */
.L_x_28:
[----:B------:R2:W-:Y:S01]  /*1b60*/  @!P5 SYNCS.ARRIVE.TRANS64 RZ, [UR17], R3 ;  /* 0x00000003ffffd9a7 */ /* 0x0005e20008000011 */
[----:B------:R-:W-:Y:S04]  /*1b70*/  BSSY.RECONVERGENT B0, `(.L_x_30) ;  /* 0x0000003000007945 */ /* 0x000fe80003800200 */
[----:B------:R-:W-:Y:S05]  /*1b80*/  @P4 BRA `(.L_x_31) ;  /* 0x0000000000044947 */ /* 0x000fea0003800000 */
[----:B------:R-:W-:Y:S05]  /*1b90*/  BPT.TRAP 0x1 ;  /* 0x000000040000795c */ /* 0x000fea0000300000 */
.L_x_31:
[----:B------:R-:W-:Y:S05]  /*1ba0*/  BSYNC.RECONVERGENT B0 ;  /* 0x0000000000007941 */ /* 0x000fea0003800200 */
.L_x_30:
        /* <DEDUP_REMOVED lines=20> */
[----:B------:R-:W-:Y:S01]  /*1cf0*/  UIADD3 UR8, UPT, UPT, UR8, 0x20400, URZ ;  /* 0x0002040008087890 */ /* 0x000fe2000fffe0ff */
[----:B------:R-:W-:Y:S01]  /*1d00*/  UMOV UR9, UR17 ;  /* 0x0000001100097c82 */ /* 0x000fe20008000000 */
[----:B------:R-:W-:Y:S01]  /*1d10*/  UMOV UR11, UR18 ;  /* 0x00000012000b7c82 */ /* 0x000fe20008000000 */
[----:B------:R-:W-:Y:S01]  /*1d20*/  UIADD3 UR24, UPT, UPT, UR24, 0x1, URZ ;  /* 0x0000000118187890 */ /* 0x000fe2000fffe0ff */
[----:B------:R-:W-:-:S03]  /*1d30*/  UMOV UR25, UR6 ;  /* 0x0000000600197c82 */ /* 0x000fc60008000000 */
[----:B------:R1:W-:Y:S01]  /*1d40*/  UTMALDG.3D [UR16], [UR30], desc[UR26] ;  /* 0x00001a101e0075b4 */ /* 0x0003e20008011000 */
[----:B------:R-:W-:Y:S01]  /*1d50*/  UISETP.NE.AND UP0, UPT, UR24, UR21, UPT ;  /* 0x000000151800728c */ /* 0x000fe2000bf05270 */
[----:B------:R1:W-:Y:S08]  /*1d60*/  UTMALDG.3D [UR8], [UR28], desc[UR26] ;  /* 0x00001a081c0075b4 */ /* 0x0003f00008011000 */
[----:B------:R-:W-:Y:S05]  /*1d70*/  BRA.U UP0, `(.L_x_32) ;  /* 0xfffffffd00607547 */ /* 0x000fea000b83ffff */
.L_x_27:
[C---:B-1----:R-:W-:Y:S01]  /*1d80*/  LEA R2, R14.reuse, UR4, 0x3 ;  /* 0x000000040e027c11 */ /* 0x042fe2000f8e18ff */
[----:B------:R-:W-:Y:S01]  /*1d90*/  NOP ;  /* 0x0000000000007918 */ /* 0x000fe20000000000 */
[----:B--2---:R-:W-:Y:S02]  /*1da0*/  SHF.L.U32 R3, R13, 0x1f, RZ ;  /* 0x0000001f0d037819 */ /* 0x004fe400000006ff */
[----:B------:R-:W-:Y:S02]  /*1db0*/  LEA R4, R14, UR4, 0x4 ;  /* 0x000000040e047c11 */ /* 0x000fe4000f8e20ff */
[----:B------:R-:W1:Y:S02]  /*1dc0*/  SYNCS.PHASECHK.TRANS64.TRYWAIT P0, [R2+URZ+0xf0], R3 ;  /* 0x0000f003020075a7 */ /* 0x000e6400080011ff */
[----:B-1----:R-:W-:Y:S05]  /*1dd0*/  @!P0 BRA `(.L_x_33) ;  /* 0x0000006800788947 */ /* 0x002fea0003800000 */
.L_x_118:
[----:B------:R-:W2:Y:S01]  /*1de0*/  LDS.128 R4, [R4+0x180] ;  /* 0x0001800004047984 */ /* 0x000ea20000000c00 */
[----:B---3--:R-:W-:Y:S01]  /*1df0*/  ISETP.GE.AND P0, PT, R72, 0x1, PT ;  /* 0x000000014800780c */ /* 0x008fe20003f06270 */
[----:B-1----:R-:W-:Y:S01]  /*1e00*/  VIADD R2, R2, 0x100 ;  /* 0x0000010002027836 */ /* 0x002fe20000000000 */
[----:B------:R-:W-:Y:S01]  /*1e10*/  @!PT LDS RZ, [RZ] ;  /* 0x00000000fffff984 */ /* 0x000fe20000000800 */
[----:B------:R-:W-:Y:S01]  /*1e20*/  @!PT LDS RZ, [RZ] ;  /* 0x00000000fffff984 */ /* 0x000fe20000000800 */
[----:B------:R-:W-:Y:S01]  /*1e30*/  @!PT LDS RZ, [RZ] ;  /* 0x00000000fffff984 */ /* 0x000fe20000000800 */
[----:B------:R-:W-:Y:S01]  /*1e40*/  @!PT LDS RZ, [RZ] ;  /* 0x00000000fffff984 */ /* 0x000fe20000000800 */
[----:B------:R1:W-:Y:S06]  /*1e50*/  MEMBAR.ALL.CTA ;  /* 0x0000000000007992 */ /* 0x0003ec0000008000 */
[----:B-1----:R-:W1:Y:S01]  /*1e60*/  FENCE.VIEW.ASYNC.S ;  /* 0x00000000000073c6 */ /* 0x002e620000000000 */
[----:B------:R-:W-:-:S04]  /*1e70*/  PRMT R2, RZ, 0x654, R2 ;  /* 0x00000654ff027816 */ /* 0x000fc80000000002 */
[----:B-1----:R1:W-:Y:S01]  /*1e80*/  SYNCS.ARRIVE.TRANS64.RED.A1T0 RZ, [R2+URZ], RZ ;  /* 0x000000ff02ff79a7 */ /* 0x0023e200081004ff */
[----:B--2---:R-:W-:-:S13]  /*1e90*/  LOP3.LUT P2, RZ, R6, 0x1, RZ, 0xc0, !PT ;  /* 0x0000000106ff7812 */ /* 0x004fda000784c0ff */
[----:B------:R-:W-:Y:S01]  /*1ea0*/  @P2 SHF.R.U32.HI R3, RZ, 0x10, R5 ;  /* 0x00000010ff032819 */ /* 0x000fe20000011605 */
[----:B------:R-:W-:Y:S01]  /*1eb0*/  VOTEU.ANY UP0, P2 ;  /* 0x0000000000ff7886 */ /* 0x000fe20001000100 */
[----:B------:R-:W-:Y:S02]  /*1ec0*/  @P2 MOV R11, R4 ;  /* 0x00000004000b2202 */ /* 0x000fe40000000f00 */
[----:B------:R-:W-:Y:S02]  /*1ed0*/  @P2 R2UR.BROADCAST UR8, R3 ;  /* 0x00000000030822ca */ /* 0x000fe400008e0000 */
[----:B------:R-:W-:-:S11]  /*1ee0*/  @P2 LOP3.LUT R8, R5, 0xffff, RZ, 0xc0, !PT ;  /* 0x0000ffff05082812 */ /* 0x000fd600078ec0ff */
[----:B------:R-:W-:Y:S01]  /*1ef0*/  @UP0 UMOV UR36, UR8 ;  /* 0x0000000800240c82 */ /* 0x000fe20008000000 */
[----:B-1----:R-:W-:Y:S05]  /*1f00*/  @!P0 BRA `(.L_x_34) ;  /* 0x0000000000b88947 */ /* 0x002fea0003800000 */
[----:B------:R-:W4:Y:S01]  /*1f10*/  LDC.64 R4, c[0x0][0xb18] ;  /* 0x0002c600ff047b82 */ /* 0x000f220000000a00 */
[----:B------:R-:W-:-:S07]  /*1f20*/  ISETP.NE.AND P3, PT, R72, 0x1, PT ;  /* 0x000000014800780c */ /* 0x000fce0003f65270 */
[----:B------:R-:W1:Y:S08]  /*1f30*/  LDC.64 R6, c[0x0][0xb10] ;  /* 0x0002c400ff067b82 */ /* 0x000e700000000a00 */
[----:B------:R-:W2:Y:S08]  /*1f40*/  LDC R16, c[0x0][0xb20] ;  /* 0x0002c800ff107b82 */ /* 0x000eb00000000800 */
[----:B------:R-:W3:Y:S01]  /*1f50*/  LDC R18, c[0x0][0xb0c] ;  /* 0x0002c300ff127b82 */ /* 0x000ee20000000800 */
[----:B----4-:R-:W-:Y:S01]  /*1f60*/  IMAD.HI.U32 R17, R0, R5, RZ ;  /* 0x0000000500117227 */ /* 0x010fe200078e00ff */
[----:B------:R-:W-:-:S03]  /*1f70*/  ISETP.NE.AND P0, PT, R4, 0x1, PT ;  /* 0x000000010400780c */ /* 0x000fc60003f05270 */
[----:B------:R-:W-:-:S03]  /*1f80*/  IMAD.HI.U32 R5, R8, R5, RZ ;  /* 0x0000000508057227 */ /* 0x000fc600078e00ff */
[----:B------:R-:W4:Y:S01]  /*1f90*/  LDC.64 R2, c[0x0][0xb28] ;  /* 0x0002ca00ff027b82 */ /* 0x000f220000000a00 */
[----:B-1----:R-:W-:-:S04]  /*1fa0*/  IMAD.HI.U32 R20, R9, R6, RZ ;  /* 0x0000000609147227 */ /* 0x002fc800078e00ff */
[----:B------:R-:W-:Y:S01]  /*1fb0*/  IMAD.HI.U32 R22, R11, R6, RZ ;  /* 0x000000060b167227 */ /* 0x000fe200078e00ff */
[----:B------:R-:W-:Y:S02]  /*1fc0*/  SHF.R.U32.HI R20, RZ, R7, R20 ;  /* 0x00000007ff147219 */ /* 0x000fe40000011614 */
[-C--:B--2---:R-:W-:Y:S02]  /*1fd0*/  SHF.R.U32.HI R17, RZ, R16.reuse, R17 ;  /* 0x00000010ff117219 */ /* 0x084fe40000011611 */
[----:B------:R-:W-:Y:S02]  /*1fe0*/  SHF.R.U32.HI R5, RZ, R16, R5 ;  /* 0x00000010ff057219 */ /* 0x000fe40000011605 */
[----:B------:R-:W-:Y:S02]  /*1ff0*/  SEL R17, R0, R17, !P0 ;  /* 0x0000001100117207 */ /* 0x000fe40004000000 */
[----:B------:R-:W-:Y:S02]  /*2000*/  SHF.R.U32.HI R22, RZ, R7, R22 ;  /* 0x00000007ff167219 */ /* 0x000fe40000011616 */
[----:B---3--:R-:W-:-:S02]  /*2010*/  ISETP.NE.AND P1, PT, R18, 0x1, PT ;  /* 0x000000011200780c */ /* 0x008fc40003f25270 */
[----:B------:R-:W-:Y:S02]  /*2020*/  SEL R5, R8, R5, !P0 ;  /* 0x0000000508057207 */ /* 0x000fe40004000000 */
[----:B------:R-:W-:Y:S02]  /*2030*/  SEL R19, R9, R20, !P1 ;  /* 0x0000001409137207 */ /* 0x000fe40004800000 */
[----:B------:R-:W-:Y:S01]  /*2040*/  SEL R7, R11, R22, !P1 ;  /* 0x000000160b077207 */ /* 0x000fe20004800000 */
[----:B----4-:R-:W-:-:S04]  /*2050*/  IMAD.HI.U32 R20, R17, R2, RZ ;  /* 0x0000000211147227 */ /* 0x010fc800078e00ff */
[----:B------:R-:W-:Y:S01]  /*2060*/  IMAD.HI.U32 R6, R19, R2, RZ ;  /* 0x0000000213067227 */ /* 0x000fe200078e00ff */
[----:B------:R-:W-:-:S04]  /*2070*/  @P3 SHF.R.U32.HI R17, RZ, R3, R20 ;  /* 0x00000003ff113219 */ /* 0x000fc80000011614 */
[----:B------:R-:W-:Y:S01]  /*2080*/  @P3 SHF.R.U32.HI R19, RZ, R3, R6 ;  /* 0x00000003ff133219 */ /* 0x000fe20000011606 */
[----:B------:R-:W-:-:S04]  /*2090*/  IMAD R17, R72, R17, RZ ;  /* 0x0000001148117224 */ /* 0x000fc800078e02ff */
[----:B------:R-:W-:Y:S01]  /*20a0*/  IMAD R6, R72, R19, RZ ;  /* 0x0000001348067224 */ /* 0x000fe200078e02ff */
[C---:B------:R-:W-:Y:S02]  /*20b0*/  ISETP.GE.AND P0, PT, R5.reuse, R17, PT ;  /* 0x000000110500720c */ /* 0x040fe40003f06270 */
[----:B------:R-:W-:Y:S02]  /*20c0*/  IADD3 R17, PT, PT, -R5, RZ, RZ ;  /* 0x000000ff05117210 */ /* 0x000fe40007ffe1ff */
[----:B------:R-:W-:Y:S01]  /*20d0*/  ISETP.GE.OR P0, PT, R7, R6, P0 ;  /* 0x000000060700720c */ /* 0x000fe20000706670 */
[----:B------:R-:W-:-:S04]  /*20e0*/  IMAD.HI.U32 R6, R5, R2, RZ ;  /* 0x0000000205067227 */ /* 0x000fc800078e00ff */
[----:B------:R-:W-:Y:S01]  /*20f0*/  IMAD R8, R4, R17, R8 ;  /* 0x0000001104087224 */ /* 0x000fe200078e0208 */
[----:B------:R-:W-:-:S04]  /*2100*/  SHF.R.U32.HI R6, RZ, R3, R6 ;  /* 0x00000003ff067219 */ /* 0x000fc80000011606 */
[----:B------:R-:W-:-:S03]  /*2110*/  SEL R6, R5, R6, !P3 ;  /* 0x0000000605067207 */ /* 0x000fc60005800000 */
[----:B------:R-:W-:-:S04]  /*2120*/  @!P0 IMAD.HI.U32 R16, R7, R2, RZ ;  /* 0x0000000207108227 */ /* 0x000fc800078e00ff */
[----:B------:R-:W-:Y:S01]  /*2130*/  IMAD.MOV R2, RZ, RZ, -R6 ;  /* 0x000000ffff027224 */ /* 0x000fe200078e0a06 */
[----:B------:R-:W-:-:S03]  /*2140*/  @!P0 SHF.R.U32.HI R16, RZ, R3, R16 ;  /* 0x00000003ff108219 */ /* 0x000fc60000011610 */
[----:B------:R-:W-:Y:S01]  /*2150*/  IMAD R2, R72, R2, R5 ;  /* 0x0000000248027224 */ /* 0x000fe200078e0205 */
        /* <DEDUP_REMOVED lines=9> */
.L_x_34:
[----:B------:R-:W1:Y:S02]  /*21f0*/  LDCU UR8, c[0x0][0xb30] ;  /* 0x00016600ff0877ac */ /* 0x000e640008000800 */
[----:B-1----:R-:W-:-:S09]  /*2200*/  UISETP.NE.AND UP0, UPT, UR8, 0x1, UPT ;  /* 0x000000010800788c */ /* 0x002fd2000bf05270 */
[----:B------:R-:W-:Y:S05]  /*2210*/  BRA.U UP0, `(.L_x_35) ;  /* 0x0000000100407547 */ /* 0x000fea000b800000 */
[----:B------:R-:W1:Y:S08]  /*2220*/  LDC.64 R4, c[0x0][0xb10] ;  /* 0x0002c400ff047b82 */ /* 0x000e700000000a00 */
[----:B------:R-:W2:Y:S08]  /*2230*/  LDC.64 R2, c[0x0][0xb18] ;  /* 0x0002c600ff027b82 */ /* 0x000eb00000000a00 */
[----:B------:R-:W3:Y:S08]  /*2240*/  LDC R6, c[0x0][0xb20] ;  /* 0x0002c800ff067b82 */ /* 0x000ef00000000800 */
[----:B------:R-:W4:Y:S01]  /*2250*/  LDC R16, c[0x0][0xb0c] ;  /* 0x0002c300ff107b82 */ /* 0x000f220000000800 */
[----:B-1----:R-:W-:-:S05]  /*2260*/  IMAD.HI.U32 R4, R11, R4, RZ ;  /* 0x000000040b047227 */ /* 0x002fca00078e00ff */
[----:B------:R-:W-:Y:S01]  /*2270*/  SHF.R.U32.HI R4, RZ, R5, R4 ;  /* 0x00000005ff047219 */ /* 0x000fe20000011604 */
[----:B--2---:R-:W-:Y:S01]  /*2280*/  IMAD.HI.U32 R3, R8, R3, RZ ;  /* 0x0000000308037227 */ /* 0x004fe200078e00ff */
[----:B------:R-:W-:-:S04]  /*2290*/  ISETP.NE.AND P0, PT, R2, 0x1, PT ;  /* 0x000000010200780c */ /* 0x000fc80003f05270 */
[----:B---3--:R-:W-:-:S04]  /*22a0*/  SHF.R.U32.HI R3, RZ, R6, R3 ;  /* 0x00000006ff037219 */ /* 0x008fc80000011603 */
[----:B------:R-:W-:Y:S02]  /*22b0*/  SEL R3, R8, R3, !P0 ;  /* 0x0000000308037207 */ /* 0x000fe40004000000 */
[----:B----4-:R-:W-:-:S04]  /*22c0*/  ISETP.NE.AND P1, PT, R16, 0x1, PT ;  /* 0x000000011000780c */ /* 0x010fc80003f25270 */
[----:B------:R-:W-:-:S05]  /*22d0*/  SEL R4, R11, R4, !P1 ;  /* 0x000000040b047207 */ /* 0x000fca0004800000 */
[----:B------:R-:W-:Y:S02]  /*22e0*/  IMAD.IADD R5, R3, 0x1, -R4 ;  /* 0x0000000103057824 */ /* 0x000fe400078e0a04 */
[----:B------:R-:W-:Y:S02]  /*22f0*/  IMAD.IADD R3, R4, 0x1, -R3 ;  /* 0x0000000104037824 */ /* 0x000fe400078e0a03 */
[----:B------:R-:W-:Y:S02]  /*2300*/  IMAD R11, R5, R16, R11 ;  /* 0x00000010050b7224 */ /* 0x000fe400078e020b */
[----:B------:R-:W-:-:S07]  /*2310*/  IMAD R8, R3, R2, R8 ;  /* 0x0000000203087224 */ /* 0x000fce00078e0208 */
.L_x_35:
[----:B------:R-:W-:Y:S01]  /*2320*/  VIADD R14, R14, 0x1 ;  /* 0x000000010e0e7836 */ /* 0x000fe20000000000 */
[----:B------:R-:W-:Y:S01]  /*2330*/  PLOP3.LUT P1, PT, PT, PT, PT, 0x80, 0x8 ;  /* 0x000000000008781c */ /* 0x000fe20003f2f070 */
[----:B------:R-:W-:Y:S02]  /*2340*/  IMAD.IADD R21, R11, 0x1, R170 ;  /* 0x000000010b157824 */ /* 0x000fe400078e02aa */
[----:B------:R-:W-:Y:S01]  /*2350*/  IMAD.IADD R20, R8, 0x1, R147 ;  /* 0x0000000108147824 */ /* 0x000fe200078e0293 */
[----:B------:R-:W-:-:S04]  /*2360*/  ISETP.NE.AND P0, PT, R14, 0x2, PT ;  /* 0x000000020e00780c */ /* 0x000fc80003f05270 */
[----:B------:R-:W-:Y:S02]  /*2370*/  SEL R2, RZ, 0x1, P0 ;  /* 0x00000001ff027807 */ /* 0x000fe40000000000 */
[----:B------:R-:W-:Y:S02]  /*2380*/  SEL R14, R14, RZ, P0 ;  /* 0x000000ff0e0e7207 */ /* 0x000fe40000000000 */
[----:B------:R-:W-:Y:S01]  /*2390*/  LOP3.LUT R13, R13, R2, RZ, 0x3c, !PT ;  /* 0x000000020d0d7212 */ /* 0x000fe200078e3cff */
[----:B------:R-:W-:Y:S06]  /*23a0*/  @P2 BRA `(.L_x_36) ;  /* 0xfffffff000a02947 */ /* 0x000fec000383ffff */
[----:B------:R-:W-:Y:S01]  /*23b0*/  UIADD3 UR4, UPT, UPT, UR4, 0x60, URZ ;  /* 0x0000006004047890 */ /* 0x000fe2000fffe0ff */
[----:B------:R-:W-:-:S03]  /*23c0*/  SHF.L.U32 R3, R15, 0x1f, RZ ;  /* 0x0000001f0f037819 */ /* 0x000fc600000006ff */
[----:B------:R-:W-:-:S09]  /*23d0*/  ULEA UR5, UR6, UR4, 0x3 ;  /* 0x0000000406057291 */ /* 0x000fd2000f8e18ff */
[----:B------:R-:W1:Y:S02]  /*23e0*/  SYNCS.PHASECHK.TRANS64.TRYWAIT P0, [UR5], R3 ;  /* 0x00000003ff0075a7 */ /* 0x000e640008001105 */
[----:B-1----:R-:W-:Y:S05]  /*23f0*/  @!P0 BRA `(.L_x_37) ;  /* 0x0000006400048947 */ /* 0x002fea0003800000 */
.L_x_120:
[----:B------:R-:W-:-:S04]  /*2400*/  UIADD3 UR6, UPT, UPT, UR6, 0x1, URZ ;  /* 0x0000000106067890 */ /* 0x000fc8000fffe0ff */
[----:B------:R-:W-:-:S04]  /*2410*/  UISETP.NE.AND UP0, UPT, UR6, 0xc, UPT ;  /* 0x0000000c0600788c */ /* 0x000fc8000bf05270 */
[----:B------:R-:W-:Y:S02]  /*2420*/  USEL UR7, URZ, 0x1, UP0 ;  /* 0x00000001ff077887 */ /* 0x000fe40008000000 */
[----:B------:R-:W-:-:S04]  /*2430*/  USEL UR6, UR6, URZ, UP0 ;  /* 0x000000ff06067287 */ /* 0x000fc80008000000 */
[----:B------:R-:W-:Y:S01]  /*2440*/  ULEA UR5, UR6, UR4, 0x3 ;  /* 0x0000000406057291 */ /* 0x000fe2000f8e18ff */
[----:B------:R-:W-:-:S04]  /*2450*/  LOP3.LUT R2, R15, UR7, RZ, 0x3c, !PT ;  /* 0x000000070f027c12 */ /* 0x000fc8000f8e3cff */
[----:B-1----:R-:W-:-:S04]  /*2460*/  SHF.L.U32 R3, R2, 0x1f, RZ ;  /* 0x0000001f02037819 */ /* 0x002fc800000006ff */
[----:B------:R-:W1:Y:S02]  /*2470*/  SYNCS.PHASECHK.TRANS64.TRYWAIT P0, [UR5], R3 ;  /* 0x00000003ff0075a7 */ /* 0x000e640008001105 */
[----:B-1----:R-:W-:Y:S05]  /*2480*/  @!P0 BRA `(.L_x_38) ;  /* 0x0000006000f88947 */ /* 0x002fea0003800000 */
.L_x_122:
        /* <DEDUP_REMOVED lines=9> */
.L_x_124:
        /* <DEDUP_REMOVED lines=9> */
.L_x_126:
        /* <DEDUP_REMOVED lines=9> */
.L_x_128:
        /* <DEDUP_REMOVED lines=9> */
.L_x_130:
        /* <DEDUP_REMOVED lines=9> */
.L_x_132:
        /* <DEDUP_REMOVED lines=9> */
.L_x_134:
        /* <DEDUP_REMOVED lines=9> */
.L_x_136:
        /* <DEDUP_REMOVED lines=9> */
.L_x_138:
        /* <DEDUP_REMOVED lines=9> */
.L_x_140:
[----:B------:R-:W-:-:S04]  /*29a0*/  UIADD3 UR6, UPT, UPT, UR6, 0x1, URZ ;  /* 0x0000000106067890 */ /* 0x000fc8000fffe0ff */
[----:B------:R-:W-:-:S04]  /*29b0*/  UISETP.NE.AND UP0, UPT, UR6, 0xc, UPT ;  /* 0x0000000c0600788c */ /* 0x000fc8000bf05270 */
[----:B------:R-:W-:Y:S02]  /*29c0*/  USEL UR5, URZ, 0x1, UP0 ;  /* 0x00000001ff057887 */ /* 0x000fe40008000000 */
[----:B------:R-:W-:-:S04]  /*29d0*/  USEL UR6, UR6, URZ, UP0 ;  /* 0x000000ff06067287 */ /* 0x000fc80008000000 */
[----:B------:R-:W-:Y:S01]  /*29e0*/  ULEA UR6, UR6, UR4, 0x3 ;  /* 0x0000000406067291 */ /* 0x000fe2000f8e18ff */
[----:B-1----:R-:W-:-:S04]  /*29f0*/  LOP3.LUT R3, R2, UR5, RZ, 0x3c, !PT ;  /* 0x0000000502037c12 */ /* 0x002fc8000f8e3cff */
[----:B------:R-:W-:Y:S01]  /*2a00*/  SHF.L.U32 R3, R3, 0x1f, RZ ;  /* 0x0000001f03037819 */ /* 0x000fe200000006ff */
[----:B----4-:R-:W-:-:S07]  /*2a10*/  IMAD.U32 R0, RZ, RZ, UR6 ;  /* 0x00000006ff007e24 */ /* 0x010fce000f8e00ff */
.L_x_48:
[----:B-1----:R1:W2:Y:S02]  /*2a20*/  SYNCS.PHASECHK.TRANS64.TRYWAIT P0, [R0+URZ], R3 ;  /* 0x00000003000075a7 */ /* 0x0022a400080011ff */
[----:B--2---:R-:W-:Y:S05]  /*2a30*/  @!P0 NANOSLEEP.SYNCS 0x989680 ;  /* 0x009896800000895d */ /* 0x004fea0003900000 */
[----:B------:R-:W2:Y:S02]  /*2a40*/  @!P0 SYNCS.PHASECHK.TRANS64 P0, [R0+URZ], R3 ;  /* 0x00000003000085a7 */ /* 0x000ea400080010ff */
[----:B--2---:R-:W-:Y:S05]  /*2a50*/  @P0 EXIT ;  /* 0x000000000000094d */ /* 0x004fea0003800000 */
[----:B------:R-:W-:Y:S05]  /*2a60*/  BRA `(.L_x_48) ;  /* 0xfffffffc00ec7947 */ /* 0x000fea000383ffff */
.L_x_18:
[----:B------:R-:W-:-:S04]  /*2a70*/  UISETP.NE.AND UP1, UPT, UR37, URZ, UPT ;  /* 0x000000ff2500728c */ /* 0x000fc8000bf25270 */
[----:B------:R-:W-:-:S09]  /*2a80*/  UISETP.NE.OR UP1, UPT, UR8, 0x1, UP1 ;  /* 0x000000010800788c */ /* 0x000fd20008f25670 */
[----:B------:R-:W-:Y:S05]  /*2a90*/  BRA.U UP1, `(.L_x_49) ;  /* 0x0000000501487547 */ /* 0x000fea000b800000 */
[----:B------:R-:W-:Y:S01]  /*2aa0*/  ISETP.NE.AND P2, PT, R2, RZ, PT ;  /* 0x000000ff0200720c */ /* 0x000fe20003f45270 */
[----:B------:R-:W-:Y:S01]  /*2ab0*/  IMAD.MOV.U32 R12, RZ, RZ, 0x1 ;  /* 0x00000001ff0c7424 */ /* 0x000fe200078e00ff */
[----:B------:R-:W-:Y:S02]  /*2ac0*/  CS2R R10, SRZ ;  /* 0x00000000000a7805 */ /* 0x000fe4000001ff00 */
[----:B------:R-:W-:Y:S01]  /*2ad0*/  CS2R R8, SRZ ;  /* 0x0000000000087805 */ /* 0x000fe2000001ff00 */
[----:B------:R-:W-:Y:S01]  /*2ae0*/  UMOV UR4, 0x400 ;  /* 0x0000040000047882 */ /* 0x000fe20000000000 */
[----:B------:R-:W-:Y:S01]  /*2af0*/  UMOV UR6, URZ ;  /* 0x000000ff00067c82 */ /* 0x000fe20008000000 */
[----:B------:R-:W-:-:S12]  /*2b00*/  ULEA UR37, UR37, UR4, 0x18 ;  /* 0x0000000425257291 */ /* 0x000fd8000f8ec0ff */
.L_x_53:
[----:B------:R-:W-:Y:S02]  /*2b10*/  LEA R0, R8, UR37, 0x3 ;  /* 0x0000002508007c11 */ /* 0x000fe4000f8e18ff */
[----:B------:R-:W-:-:S03]  /*2b20*/  SHF.L.U32 R5, R9, 0x1f, RZ ;  /* 0x0000001f09057819 */ /* 0x000fc600000006ff */
[----:B------:R-:W-:Y:S01]  /*2b30*/  VIADD R4, R0, 0x160 ;  /* 0x0000016000047836 */ /* 0x000fe20000000000 */
[----:B------:R-:W1:Y:S02]  /*2b40*/  SYNCS.PHASECHK.TRANS64.TRYWAIT P0, [R0+URZ+0x150], R5 ;  /* 0x00015005000075a7 */ /* 0x000e6400080011ff */
[----:B-1----:R-:W-:Y:S05]  /*2b50*/  @!P0 BRA `(.L_x_50) ;  /* 0x0000006000348947 */ /* 0x002fea0003800000 */
.L_x_141:
[----:B------:R-:W-:Y:S01]  /*2b60*/  ULEA UR5, UR6, UR37, 0x3 ;  /* 0x0000002506057291 */ /* 0x000fe2000f8e18ff */
[----:B------:R-:W-:Y:S02]  /*2b70*/  PRMT R4, RZ, 0x654, R4 ;  /* 0x00000654ff047816 */ /* 0x000fe40000000004 */
[----:B-1----:R-:W-:Y:S01]  /*2b80*/  SHF.L.U32 R5, R12, 0x1f, RZ ;  /* 0x0000001f0c057819 */ /* 0x002fe200000006ff */
[----:B------:R-:W-:Y:S01]  /*2b90*/  UIADD3 UR4, UPT, UPT, UR5, 0xf0, URZ ;  /* 0x000000f005047890 */ /* 0x000fe2000fffe0ff */
[----:B------:R1:W-:Y:S05]  /*2ba0*/  SYNCS.ARRIVE.TRANS64.RED.A1T0 RZ, [R4+URZ], RZ ;  /* 0x000000ff04ff79a7 */ /* 0x0003ea00081004ff */
[----:B------:R-:W-:Y:S01]  /*2bb0*/  IMAD.U32 R7, RZ, RZ, UR4 ;  /* 0x00000004ff077e24 */ /* 0x000fe2000f8e00ff */
[----:B------:R-:W2:Y:S04]  /*2bc0*/  SYNCS.PHASECHK.TRANS64.TRYWAIT P0, [UR5+0x100], R5 ;  /* 0x00010005ff0075a7 */ /* 0x000ea80008001105 */
[----:B------:R-:W-:Y:S01]  /*2bd0*/  PRMT R6, R2, 0x654, R7 ;  /* 0x0000065402067816 */ /* 0x000fe20000000007 */
[----:B-1----:R-:W-:Y:S01]  /*2be0*/  @!P2 IMAD.MOV.U32 R4, RZ, RZ, 0x10 ;  /* 0x00000010ff04a424 */ /* 0x002fe200078e00ff */
[----:B--2---:R-:W-:Y:S06]  /*2bf0*/  @!P0 BRA `(.L_x_51) ;  /* 0x0000006000208947 */ /* 0x004fec0003800000 */
.L_x_143:
[----:B------:R-:W-:Y:S01]  /*2c00*/  ULEA UR4, UR6, UR37, 0x4 ;  /* 0x0000002506047291 */ /* 0x000fe2000f8e20ff */
[----:B------:R-:W-:Y:S01]  /*2c10*/  SEL R3, R6, R3, !P2 ;  /* 0x0000000306037207 */ /* 0x000fe20005000000 */
[----:B------:R-:W-:Y:S01]  /*2c20*/  UIADD3 UR5, UPT, UPT, UR5, 0xf0, URZ ;  /* 0x000000f005057890 */ /* 0x000fe2000fffe0ff */
[----:B-1----:R-:W-:Y:S01]  /*2c30*/  LEA R0, R11, UR37, 0x3 ;  /* 0x000000250b007c11 */ /* 0x002fe2000f8e18ff */
[----:B------:R-:W-:Y:S01]  /*2c40*/  UIADD3 UR4, UPT, UPT, UR4, 0x180, URZ ;  /* 0x0000018004047890 */ /* 0x000fe2000fffe0ff */
[----:B------:R-:W-:Y:S01]  /*2c50*/  SHF.L.U32 R5, R10, 0x1f, RZ ;  /* 0x0000001f0a057819 */ /* 0x000fe200000006ff */
[----:B------:R1:W-:Y:S01]  /*2c60*/  @!P2 SYNCS.ARRIVE.TRANS64.RED RZ, [R3+URZ], R4 ;  /* 0x0000000403ffa9a7 */ /* 0x0003e200080004ff */
[----:B------:R-:W-:Y:S01]  /*2c70*/  UIADD3 UR6, UPT, UPT, UR6, 0x1, URZ ;  /* 0x0000000106067890 */ /* 0x000fe2000fffe0ff */
[----:B------:R-:W-:-:S03]  /*2c80*/  VIADD R8, R8, 0x1 ;  /* 0x0000000108087836 */ /* 0x000fc60000000000 */
[----:B------:R-:W-:Y:S02]  /*2c90*/  UISETP.NE.AND UP0, UPT, UR6, 0x2, UPT ;  /* 0x000000020600788c */ /* 0x000fe4000bf05270 */
[----:B------:R-:W-:Y:S06]  /*2ca0*/  UGETNEXTWORKID.BROADCAST [UR4], [UR5] ;  /* 0x00000000040073ca */ /* 0x000fec0008000100 */
[----:B------:R-:W-:Y:S01]  /*2cb0*/  USEL UR4, URZ, 0x1, UP0 ;  /* 0x00000001ff047887 */ /* 0x000fe20008000000 */
[----:B------:R-:W-:Y:S01]  /*2cc0*/  ISETP.NE.AND P0, PT, R8, 0x2, PT ;  /* 0x000000020800780c */ /* 0x000fe20003f05270 */
[----:B------:R-:W-:Y:S01]  /*2cd0*/  USEL UR6, UR6, URZ, UP0 ;  /* 0x000000ff06067287 */ /* 0x000fe20008000000 */
[----:B------:R-:W2:Y:S03]  /*2ce0*/  SYNCS.PHASECHK.TRANS64.TRYWAIT P1, [R0+URZ+0xf0], R5 ;  /* 0x0000f005000075a7 */ /* 0x000ea600080211ff */
[----:B------:R-:W-:Y:S01]  /*2cf0*/  LOP3.LUT R12, R12, UR4, RZ, 0x3c, !PT ;  /* 0x000000040c0c7c12 */ /* 0x000fe2000f8e3cff */
[----:B-12---:R-:W-:Y:S07]  /*2d00*/  @!P1 BRA `(.L_x_52) ;  /* 0x0000005c00f49947 */ /* 0x006fee0003800000 */
.L_x_144:
[C---:B------:R-:W-:Y:S01]  /*2d10*/  LEA R4, R11.reuse, UR37, 0x4 ;  /* 0x000000250b047c11 */ /* 0x040fe2000f8e20ff */
[----:B-1----:R-:W-:Y:S01]  /*2d20*/  VIADD R0, R0, 0x100 ;  /* 0x0000010000007836 */ /* 0x002fe20000000000 */
[----:B------:R-:W-:Y:S01]  /*2d30*/  SEL R8, R8, RZ, P0 ;  /* 0x000000ff08087207 */ /* 0x000fe20000000000 */
[----:B------:R-:W-:-:S03]  /*2d40*/  VIADD R11, R11, 0x1 ;  /* 0x000000010b0b7836 */ /* 0x000fc60000000000 */
[----:B------:R-:W1:Y:S01]  /*2d50*/  LDS.128 R4, [R4+0x180] ;  /* 0x0001800004047984 */ /* 0x000e620000000c00 */
[----:B------:R-:W-:Y:S02]  /*2d60*/  PRMT R0, RZ, 0x654, R0 ;  /* 0x00000654ff007816 */ /* 0x000fe40000000000 */
[C---:B------:R-:W-:Y:S01]  /*2d70*/  ISETP.NE.AND P1, PT, R11.reuse, 0x2, PT ;  /* 0x000000020b00780c */ /* 0x040fe20003f25270 */
[----:B------:R-:W-:Y:S01]  /*2d80*/  @!PT LDS RZ, [RZ] ;  /* 0x00000000fffff984 */ /* 0x000fe20000000800 */
[----:B------:R-:W-:Y:S01]  /*2d90*/  @!PT LDS RZ, [RZ] ;  /* 0x00000000fffff984 */ /* 0x000fe20000000800 */
[----:B------:R-:W-:Y:S01]  /*2da0*/  @!PT LDS RZ, [RZ] ;  /* 0x00000000fffff984 */ /* 0x000fe20000000800 */
[----:B------:R-:W-:Y:S01]  /*2db0*/  @!PT LDS RZ, [RZ] ;  /* 0x00000000fffff984 */ /* 0x000fe20000000800 */
[----:B------:R2:W-:Y:S06]  /*2dc0*/  MEMBAR.ALL.CTA ;  /* 0x0000000000007992 */ /* 0x0005ec0000008000 */
[----:B--2---:R-:W2:Y:S01]  /*2dd0*/  FENCE.VIEW.ASYNC.S ;  /* 0x00000000000073c6 */ /* 0x004ea20000000000 */
[----:B------:R-:W-:Y:S01]  /*2de0*/  SEL R11, R11, RZ, P1 ;  /* 0x000000ff0b0b7207 */ /* 0x000fe20000800000 */
[----:B--2---:R2:W-:Y:S01]  /*2df0*/  SYNCS.ARRIVE.TRANS64.RED.A1T0 RZ, [R0+URZ], RZ ;  /* 0x000000ff00ff79a7 */ /* 0x0045e200081004ff */
[----:B-1----:R-:W-:-:S02]  /*2e00*/  LOP3.LUT P3, RZ, R6, 0x1, RZ, 0xc0, !PT ;  /* 0x0000000106ff7812 */ /* 0x002fc4000786c0ff */
[----:B------:R-:W-:-:S04]  /*2e10*/  SEL R5, RZ, 0x1, P1 ;  /* 0x00000001ff057807 */ /* 0x000fc80000800000 */
[----:B------:R-:W-:Y:S02]  /*2e20*/  LOP3.LUT R10, R10, R5, RZ, 0x3c, !PT ;  /* 0x000000050a0a7212 */ /* 0x000fe400078e3cff */
[----:B--2---:R-:W-:-:S04]  /*2e30*/  SEL R0, RZ, 0x1, P0 ;  /* 0x00000001ff007807 */ /* 0x004fc80000000000 */
[----:B------:R-:W-:Y:S01]  /*2e40*/  LOP3.LUT R9, R9, R0, RZ, 0x3c, !PT ;  /* 0x0000000009097212 */ /* 0x000fe200078e3cff */
[----:B------:R-:W-:Y:S06]  /*2e50*/  @P3 BRA `(.L_x_53) ;  /* 0xfffffffc002c3947 */ /* 0x000fec000383ffff */
[----:B------:R-:W-:Y:S01]  /*2e60*/  ULEA UR5, UR6, UR37, 0x3 ;  /* 0x0000002506057291 */ /* 0x000fe2000f8e18ff */
[----:B------:R-:W-:-:S08]  /*2e70*/  SHF.L.U32 R3, R12, 0x1f, RZ ;  /* 0x0000001f0c037819 */ /* 0x000fd000000006ff */
[----:B------:R-:W1:Y:S02]  /*2e80*/  SYNCS.PHASECHK.TRANS64 P0, [UR5+0x100], R3 ;  /* 0x00010003ff0075a7 */ /* 0x000e640008001005 */
[----:B-1----:R-:W-:Y:S05]  /*2e90*/  @P0 BRA `(.L_x_54) ;  /* 0x0000000000080947 */ /* 0x002fea0003800000 */
[----:B------:R-:W1:Y:S02]  /*2ea0*/  SYNCS.PHASECHK.TRANS64.TRYWAIT P0, [UR5+0x100], R3 ;  /* 0x00010003ff0075a7 */ /* 0x000e640008001105 */
[----:B-1----:R-:W-:Y:S05]  /*2eb0*/  @!P0 BRA `(.L_x_55) ;  /* 0x0000005c009c8947 */ /* 0x002fea0003800000 */
.L_x_54:
[----:B------:R-:W-:-:S04]  /*2ec0*/  UIADD3 UR4, UPT, UPT, UR6, 0x1, URZ ;  /* 0x0000000106047890 */ /* 0x000fc8000fffe0ff */
[----:B------:R-:W-:-:S04]  /*2ed0*/  UISETP.NE.AND UP0, UPT, UR4, 0x2, UPT ;  /* 0x000000020400788c */ /* 0x000fc8000bf05270 */
[----:B------:R-:W-:Y:S02]  /*2ee0*/  USEL UR7, URZ, 0x1, UP0 ;  /* 0x00000001ff077887 */ /* 0x000fe40008000000 */
[----:B------:R-:W-:-:S04]  /*2ef0*/  USEL UR4, UR4, URZ, UP0 ;  /* 0x000000ff04047287 */ /* 0x000fc80008000000 */
[----:B------:R-:W-:Y:S01]  /*2f00*/  ULEA UR4, UR4, UR37, 0x3 ;  /* 0x0000002504047291 */ /* 0x000fe2000f8e18ff */
[----:B-1----:R-:W-:-:S04]  /*2f10*/  LOP3.LUT R3, R12, UR7, RZ, 0x3c, !PT ;  /* 0x000000070c037c12 */ /* 0x002fc8000f8e3cff */
[----:B------:R-:W-:-:S04]  /*2f20*/  SHF.L.U32 R0, R3, 0x1f, RZ ;  /* 0x0000001f03007819 */ /* 0x000fc800000006ff */
[----:B------:R-:W1:Y:S02]  /*2f30*/  SYNCS.PHASECHK.TRANS64 P0, [UR4+0x100], R0 ;  /* 0x00010000ff0075a7 */ /* 0x000e640008001004 */
[----:B-1----:R-:W-:Y:S05]  /*2f40*/  @P0 EXIT ;  /* 0x000000000000094d */ /* 0x002fea0003800000 */
[----:B------:R-:W-:Y:S02]  /*2f50*/  SHF.L.U32 R3, R3, 0x1f, RZ ;  /* 0x0000001f03037819 */ /* 0x000fe400000006ff */
[----:B------:R-:W-:-:S07]  /*2f60*/  MOV R0, UR4 ;  /* 0x0000000400007c02 */ /* 0x000fce0008000f00 */
.L_x_56:
[----:B-1----:R1:W2:Y:S02]  /*2f70*/  SYNCS.PHASECHK.TRANS64.TRYWAIT P0, [R0+URZ+0x100], R3 ;  /* 0x00010003000075a7 */ /* 0x0022a400080011ff */
[----:B--2---:R-:W-:Y:S05]  /*2f80*/  @!P0 NANOSLEEP.SYNCS 0x989680 ;  /* 0x009896800000895d */ /* 0x004fea0003900000 */
[----:B------:R-:W2:Y:S02]  /*2f90*/  @!P0 SYNCS.PHASECHK.TRANS64 P0, [R0+URZ+0x100], R3 ;  /* 0x00010003000085a7 */ /* 0x000ea400080010ff */
[----:B--2---:R-:W-:Y:S05]  /*2fa0*/  @P0 EXIT ;  /* 0x000000000000094d */ /* 0x004fea0003800000 */
[----:B------:R-:W-:Y:S05]  /*2fb0*/  BRA `(.L_x_56) ;  /* 0xfffffffc00ec7947 */ /* 0x000fea000383ffff */
.L_x_49:
[----:B------:R-:W-:-:S09]  /*2fc0*/  UISETP.NE.AND UP1, UPT, UR8, URZ, UPT ;  /* 0x000000ff0800728c */ /* 0x000fd2000bf25270 */
[----:B------:R-:W-:Y:S05]  /*2fd0*/  BRA.U UP1, `(.L_x_57) ;  /* 0x0000000d01787547 */ /* 0x000fea000b800000 */
[----:B------:R-:W-:Y:S01]  /*2fe0*/  UMOV UR4, 0x40 ;  /* 0x0000004000047882 */ /* 0x000fe20000000000 */
[----:B------:R-:W-:Y:S01]  /*2ff0*/  NOP ;  /* 0x0000000000007918 */ /* 0x000fe20000000000 */
[----:B------:R-:W-:Y:S01]  /*3000*/  ULEA UR4, UR37, UR4, 0x18 ;  /* 0x0000000425047291 */ /* 0x000fe2000f8ec0ff */
[----:B------:R-:W-:Y:S02]  /*3010*/  UMOV UR5, 0x400 ;  /* 0x0000040000057882 */ /* 0x000fe40000000000 */
[----:B------:R-:W-:-:S06]  /*3020*/  ULEA UR37, UR37, UR5, 0x18 ;  /* 0x0000000525257291 */ /* 0x000fcc000f8ec0ff */
[----:B------:R-:W1:Y:S02]  /*3030*/  LDS.U8 R0, [UR4+0x1c] ;  /* 0x00001c04ff007984 */ /* 0x000e640008000000 */
[----:B-1----:R-:W-:-:S13]  /*3040*/  ISETP.NE.AND P0, PT, R0, RZ, PT ;  /* 0x000000ff0000720c */ /* 0x002fda0003f05270 */
[----:B------:R-:W-:Y:S05]  /*3050*/  @P0 BRA `(.L_x_58) ;  /* 0x0000000000580947 */ /* 0x000fea0003800000 */
[----:B------:R-:W-:-:S13]  /*3060*/  ELECT P0, URZ, PT ;  /* 0x0000000000ff782f */ /* 0x000fda0003800000 */
[----:B------:R-:W-:Y:S05]  /*3070*/  @!P0 BRA `(.L_x_59) ;  /* 0x0000000000608947 */ /* 0x000fea0003800000 */
[----:B------:R-:W-:Y:S01]  /*3080*/  UMOV UR5, 0x10 ;  /* 0x0000001000057882 */ /* 0x000fe20000000000 */
[----:B------:R-:W-:Y:S01]  /*3090*/  HFMA2 R0, -RZ, RZ, 0, 5.9604644775390625e-08 ;  /* 0x00000001ff007431 */ /* 0x000fe200000001ff */
[----:B------:R-:W-:-:S03]  /*30a0*/  MOV R2, 0xffff ;  /* 0x0000ffff00027802 */ /* 0x000fc60000000f00 */
[----:B------:R-:W-:Y:S04]  /*30b0*/  DEPBAR.LE SB1, 0x36 ;  /* 0x00009d800000791a */ /* 0x000fe80000000000 */
[----:B------:R-:W1:Y:S02]  /*30c0*/  UTCATOMSWS.FIND_AND_SET.ALIGN UP0, UR5, UR5 ;  /* 0x00000005000575e3 */ /* 0x000e640008000800 */
[----:B-1----:R-:W-:Y:S01]  /*30d0*/  MOV R3, UR5 ;  /* 0x0000000500037c02 */ /* 0x002fe20008000f00 */
[----:B------:R-:W-:Y:S06]  /*30e0*/  BRA.U UP0, `(.L_x_60) ;  /* 0x0000000100187547 */ /* 0x000fec000b800000 */
.L_x_61:
[----:B------:R-:W-:Y:S05]  /*30f0*/  NANOSLEEP 0x64 ;  /* 0x000000640000795d */ /* 0x000fea0003800000 */
[----:B------:R-:W-:-:S05]  /*3100*/  UMOV UR5, 0x10 ;  /* 0x0000001000057882 */ /* 0x000fca0000000000 */
[----:B------:R-:W-:Y:S04]  /*3110*/  DEPBAR.LE SB1, 0x36 ;  /* 0x00009d800000791a */ /* 0x000fe80000000000 */
[----:B------:R-:W1:Y:S02]  /*3120*/  UTCATOMSWS.FIND_AND_SET.ALIGN UP0, UR5, UR5 ;  /* 0x00000005000575e3 */ /* 0x000e640008000800 */
[----:B-1----:R-:W-:Y:S01]  /*3130*/  MOV R3, UR5 ;  /* 0x0000000500037c02 */ /* 0x002fe20008000f00 */
[----:B------:R-:W-:Y:S05]  /*3140*/  BRA.U !UP0, `(.L_x_61) ;  /* 0xfffffffd08e87547 */ /* 0x000fea000b83ffff */
.L_x_60:
[-C--:B------:R-:W-:Y:S02]  /*3150*/  SHF.L.U32 R2, R2, R3.reuse, RZ ;  /* 0x0000000302027219 */ /* 0x080fe400000006ff */
[----:B------:R-:W-:Y:S01]  /*3160*/  SHF.L.U32 R0, R0, R3, RZ ;  /* 0x0000000300007219 */ /* 0x000fe200000006ff */
[----:B------:R-:W-:Y:S02]  /*3170*/  IMAD.SHL.U32 R3, R3, 0x20, RZ ;  /* 0x0000002003037824 */ /* 0x000fe400078e00ff */
[----:B------:R1:W-:Y:S04]  /*3180*/  ATOMS.OR RZ, [UR4+0x14], R2 ;  /* 0x00001402ffff798c */ /* 0x0003e8000b000004 */
[----:B------:R1:W-:Y:S04]  /*3190*/  ATOMS.OR RZ, [UR4+0x18], R0 ;  /* 0x00001800ffff798c */ /* 0x0003e8000b000004 */
[----:B------:R1:W-:Y:S01]  /*31a0*/  STS [UR37+0x1a0], R3 ;  /* 0x0001a003ff007988 */ /* 0x0003e20008000825 */
[----:B------:R-:W-:Y:S05]  /*31b0*/  BRA `(.L_x_59) ;  /* 0x0000000000107947 */ /* 0x000fea0003800000 */
.L_x_58:
[----:B------:R-:W-:Y:S02]  /*31c0*/  MOV R0, 0xffffffff ;  /* 0xffffffff00007802 */ /* 0x000fe40000000f00 */
[----:B------:R-:W-:-:S03]  /*31d0*/  MOV R2, 0x3200 ;  /* 0x0000320000027802 */ /* 0x000fc60000000f00 */
[----:B------:R1:W-:Y:S04]  /*31e0*/  STS [UR37+0x1a0], R0 ;  /* 0x0001a000ff007988 */ /* 0x0003e80008000825 */
[----:B-1-3-5:R-:W-:Y:S05]  /*31f0*/  CALL.REL.NOINC `($__internal_1_$__cuda_sm10x_tcgen05_guardrail_trap_phase_invalid_during_alloc) ;  /* 0x0000006000587944 */ /* 0x02afea0003c00000 */
.L_x_59:
[----:B------:R-:W-:Y:S05]  /*3200*/  WARPSYNC.ALL ;  /* 0x0000000000007948 */ /* 0x000fea0003800000 */
[----:B------:R-:W2:Y:S01]  /*3210*/  S2UR UR6, SR_CgaCtaId ;  /* 0x00000000000679c3 */ /* 0x000ea20000008800 */
[----:B------:R-:W-:Y:S01]  /*3220*/  UMOV UR4, 0x400 ;  /* 0x0000040000047882 */ /* 0x000fe20000000000 */
[----:B------:R-:W-:-:S06]  /*3230*/  NOP ;  /* 0x0000000000007918 */ /* 0x000fcc0000000000 */
[----:B------:R-:W-:Y:S06]  /*3240*/  BAR.ARV 0x6, 0xa0 ;  /* 0x0182800000007b1d */ /* 0x000fec0000002000 */
[----:B------:R-:W4:Y:S01]  /*3250*/  LDCU UR7, c[0x0][0x38c] ;  /* 0x00007180ff0777ac */ /* 0x000f220008000800 */
[----:B------:R-:W-:Y:S01]  /*3260*/  IMAD.MOV.U32 R11, RZ, RZ, 0x1 ;  /* 0x00000001ff0b7424 */ /* 0x000fe200078e00ff */
[----:B------:R-:W-:Y:S01]  /*3270*/  CS2R R8, SRZ ;  /* 0x0000000000087805 */ /* 0x000fe2000001ff00 */
[----:B------:R-:W-:Y:S01]  /*3280*/  IMAD.MOV.U32 R10, RZ, RZ, RZ ;  /* 0x000000ffff0a7224 */ /* 0x000fe200078e00ff */
[----:B------:R-:W-:Y:S01]  /*3290*/  UMOV UR17, URZ ;  /* 0x000000ff00117c82 */ /* 0x000fe20008000000 */
[----:B------:R-:W-:Y:S01]  /*32a0*/  UMOV UR16, URZ ;  /* 0x000000ff00107c82 */ /* 0x000fe20008000000 */
[----:B------:R-:W-:Y:S01]  /*32b0*/  UMOV UR22, 0x0 ;  /* 0x0000000000167882 */ /* 0x000fe20000000000 */
[----:B------:R-:W-:Y:S01]  /*32c0*/  UMOV UR23, 0x8210010 ;  /* 0x0821001000177882 */ /* 0x000fe20000000000 */
[----:B------:R-:W-:Y:S01]  /*32d0*/  UMOV UR20, 0x0 ;  /* 0x0000000000147882 */ /* 0x000fe20000000000 */
[----:B------:R-:W-:Y:S01]  /*32e0*/  UMOV UR21, 0x8210010 ;  /* 0x0821001000157882 */ /* 0x000fe20000000000 */
[----:B--2---:R-:W-:Y:S01]  /*32f0*/  ULEA UR6, UR6, UR4, 0x18 ;  /* 0x0000000406067291 */ /* 0x004fe2000f8ec0ff */
[----:B------:R-:W2:Y:S03]  /*3300*/  LDCU UR4, c[0x0][0x38c] ;  /* 0x00007180ff0477ac */ /* 0x000ea60008000800 */
[----:B------:R-:W-:-:S02]  /*3310*/  UIADD3 UR11, UPT, UPT, UR6, 0x8400, URZ ;  /* 0x00008400060b7890 */ /* 0x000fc4000fffe0ff */
[----:B----4-:R-:W-:-:S03]  /*3320*/  UIADD3 UR7, UPT, UPT, UR7, 0x3f, URZ ;  /* 0x0000003f07077890 */ /* 0x010fc6000fffe0ff */
[----:B-1----:R-:W1:Y:S01]  /*3330*/  LDS R0, [UR6+0x1a0] ;  /* 0x0001a006ff007984 */ /* 0x002e620008000800 */
[----:B------:R-:W-:Y:S02]  /*3340*/  UIADD3 UR18, UPT, UPT, UR6, 0x20400, URZ ;  /* 0x0002040006127890 */ /* 0x000fe4000fffe0ff */
[----:B------:R-:W-:Y:S02]  /*3350*/  USHF.R.S32.HI UR5, URZ, 0x1f, UR7 ;  /* 0x0000001fff057899 */ /* 0x000fe40008011407 */
[----:B------:R-:W-:Y:S02]  /*3360*/  USHF.R.U32.HI UR11, URZ, 0x4, UR11 ;  /* 0x00000004ff0b7899 */ /* 0x000fe4000801160b */
[----:B------:R-:W-:Y:S02]  /*3370*/  ULEA.HI UR5, UR5, UR7, URZ, 0x6 ;  /* 0x0000000705057291 */ /* 0x000fe4000f8f30ff */
[----:B------:R-:W-:Y:S02]  /*3380*/  USHF.R.U32.HI UR18, URZ, 0x4, UR18 ;  /* 0x00000004ff127899 */ /* 0x000fe40008011612 */
[----:B------:R-:W-:-:S02]  /*3390*/  USHF.R.S32.HI UR5, URZ, 0x6, UR5 ;  /* 0x00000006ff057899 */ /* 0x000fc40008011405 */
[----:B------:R-:W-:Y:S02]  /*33a0*/  ULOP3.LUT UR11, UR11, 0x3fff, URZ, 0xc0, !UPT ;  /* 0x00003fff0b0b7892 */ /* 0x000fe4000f8ec0ff */
[----:B------:R-:W-:Y:S02]  /*33b0*/  UISETP.LT.AND UP0, UPT, UR5, 0x1, UPT ;  /* 0x000000010500788c */ /* 0x000fe4000bf01270 */
[----:B------:R-:W-:Y:S02]  /*33c0*/  ULOP3.LUT UR18, UR18, 0x3fff, URZ, 0xc0, !UPT ;  /* 0x00003fff12127892 */ /* 0x000fe4000f8ec0ff */
[----:B------:R-:W-:Y:S02]  /*33d0*/  USEL UR10, UR5, 0x1, !UP0 ;  /* 0x00000001050a7887 */ /* 0x000fe4000c000000 */
[----:B------:R-:W-:Y:S02]  /*33e0*/  ULOP3.LUT UR11, UR11, 0x10000, URZ, 0xfc, !UPT ;  /* 0x000100000b0b7892 */ /* 0x000fe4000f8efcff */
[----:B------:R-:W-:-:S02]  /*33f0*/  UIADD3 UR10, UPT, UPT, -UR10, URZ, URZ ;  /* 0x000000ff0a0a7290 */ /* 0x000fc4000fffe1ff */
[----:B--2---:R-:W-:Y:S01]  /*3400*/  UISETP.GE.AND UP3, UPT, UR4, 0x1, UPT ;  /* 0x000000010400788c */ /* 0x004fe2000bf66270 */
[----:B-1----:R-:W-:-:S15]  /*3410*/  R2UR UR19, R0 ;  /* 0x00000000001372ca */ /* 0x002fde00000e0000 */
.L_x_68:
[----:B------:R-:W-:Y:S02]  /*3420*/  LEA R0, R10, UR6, 0x3 ;  /* 0x000000060a007c11 */ /* 0x000fe4000f8e18ff */
[----:B------:R-:W-:Y:S02]  /*3430*/  SHF.L.U32 R5, R9, 0x1f, RZ ;  /* 0x0000001f09057819 */ /* 0x000fe400000006ff */
[----:B------:R-:W-:Y:S01]  /*3440*/  PLOP3.LUT P0, PT, PT, PT, UP3, 0x80, 0x8 ;  /* 0x000000000008781c */ /* 0x000fe20003f0f038 */
[----:B------:R-:W-:Y:S01]  /*3450*/  VIADD R3, R0, 0x100 ;  /* 0x0000010000037836 */ /* 0x000fe20000000000 */
[----:B-1----:R-:W1:Y:S02]  /*3460*/  SYNCS.PHASECHK.TRANS64.TRYWAIT P1, [R0+URZ+0xf0], R5 ;  /* 0x0000f005000075a7 */ /* 0x002e6400080211ff */
[----:B-1--4-:R-:W-:Y:S09]  /*3470*/  @!P1 BRA `(.L_x_62) ;  /* 0x0000005800449947 */ /* 0x012ff20003800000 */
.L_x_146:
[----:B------:R-:W-:Y:S01]  /*3480*/  LEA R4, R10, UR6, 0x4 ;  /* 0x000000060a047c11 */ /* 0x000fe2000f8e20ff */
[----:B------:R-:W-:Y:S01]  /*3490*/  @UP3 ULEA UR4, UR16, UR6, 0x3 ;  /* 0x0000000610043291 */ /* 0x000fe2000f8e18ff */
[----:B------:R-:W-:Y:S01]  /*34a0*/  PLOP3.LUT P2, PT, PT, PT, PT, 0x80, 0x8 ;  /* 0x000000000008781c */ /* 0x000fe20003f4f070 */
[----:B------:R-:W-:Y:S01]  /*34b0*/  ULEA UR8, UR17, UR6, 0x3 ;  /* 0x0000000611087291 */ /* 0x000fe2000f8e18ff */
[----:B------:R-:W-:Y:S01]  /*34c0*/  PRMT R3, RZ, 0x654, R3 ;  /* 0x00000654ff037816 */ /* 0x000fe20000000003 */
[----:B------:R-:W-:Y:S01]  /*34d0*/  ULEA UR9, UR17, UR19, 0x7 ;  /* 0x0000001311097291 */ /* 0x000fe2000f8e38ff */
[----:B-1----:R-:W1:Y:S01]  /*34e0*/  LDS.128 R4, [R4+0x180] ;  /* 0x0001800004047984 */ /* 0x002e620000000c00 */
[----:B------:R-:W-:Y:S02]  /*34f0*/  @P0 SHF.L.U32 R2, R8, 0x1f, RZ ;  /* 0x0000001f08020819 */ /* 0x000fe400000006ff */
[----:B------:R-:W-:Y:S01]  /*3500*/  SHF.L.U32 R0, R11, 0x1f, RZ ;  /* 0x0000001f0b007819 */ /* 0x000fe200000006ff */
[----:B------:R-:W-:Y:S01]  /*3510*/  @!PT LDS RZ, [RZ] ;  /* 0x00000000fffff984 */ /* 0x000fe20000000800 */
[----:B------:R-:W-:Y:S01]  /*3520*/  @!PT LDS RZ, [RZ] ;  /* 0x00000000fffff984 */ /* 0x000fe20000000800 */
[----:B------:R-:W-:Y:S01]  /*3530*/  @!PT LDS RZ, [RZ] ;  /* 0x00000000fffff984 */ /* 0x000fe20000000800 */
[----:B------:R-:W-:Y:S01]  /*3540*/  @!PT LDS RZ, [RZ] ;  /* 0x00000000fffff984 */ /* 0x000fe20000000800 */
[----:B------:R2:W-:Y:S06]  /*3550*/  MEMBAR.ALL.CTA ;  /* 0x0000000000007992 */ /* 0x0005ec0000008000 */
[----:B--2---:R-:W2:Y:S02]  /*3560*/  FENCE.VIEW.ASYNC.S ;  /* 0x00000000000073c6 */ /* 0x004ea40000000000 */
[----:B--2---:R2:W-:Y:S01]  /*3570*/  SYNCS.ARRIVE.TRANS64.RED.A1T0 RZ, [R3+URZ], RZ ;  /* 0x000000ff03ff79a7 */ /* 0x0045e200081004ff */
[----:B------:R2:W4:Y:S01]  /*3580*/  @P0 SYNCS.PHASECHK.TRANS64.TRYWAIT P2, [UR4], R2 ;  /* 0x00000002ff0005a7 */ /* 0x0005220008041104 */
[----:B-1----:R-:W-:Y:S01]  /*3590*/  LOP3.LUT P1, RZ, R6, 0x1, RZ, 0xc0, !PT ;  /* 0x0000000106ff7812 */ /* 0x002fe2000782c0ff */
[----:B------:R-:W1:Y:S02]  /*35a0*/  SYNCS.PHASECHK.TRANS64.TRYWAIT P0, [UR8+0x130], R0 ;  /* 0x00013000ff0075a7 */ /* 0x000e640008001108 */
[----:B-12-4-:R-:W-:Y:S10]  /*35b0*/  @!P0 BRA `(.L_x_63) ;  /* 0x0000005800088947 */ /* 0x016ff40003800000 */
.L_x_148:
[----:B------:R-:W-:Y:S01]  /*35c0*/  IADD3 R10, PT, PT, R10, 0x1, RZ ;  /* 0x000000010a0a7810 */ /* 0x000fe20007ffe0ff */
[----:B------:R-:W-:Y:S06]  /*35d0*/  BRA.U !UP3, `(.L_x_64) ;  /* 0x000000010b987547 */ /* 0x000fec000b800000 */
[----:B------:R-:W-:Y:S01]  /*35e0*/  UPLOP3.LUT UP4, UPT, UPT, UPT, UPT, 0x40, 0x4 ;  /* 0x000000000004789c */ /* 0x000fe20003f8e870 */
[----:B------:R-:W-:Y:S01]  /*35f0*/  UMOV UR15, UR10 ;  /* 0x0000000a000f7c82 */ /* 0x000fe20008000000 */
[----:B------:R-:W-:Y:S01]  /*3600*/  UMOV UR14, UR5 ;  /* 0x00000005000e7c82 */ /* 0x000fe20008000000 */
[----:B------:R-:W-:-:S08]  /*3610*/  UMOV UR13, UR16 ;  /* 0x00000010000d7c82 */ /* 0x000fd00008000000 */
.L_x_67:
[----:B------:R-:W-:Y:S02]  /*3620*/  UIADD3 UR15, UPT, UPT, UR15, 0x1, URZ ;  /* 0x000000010f0f7890 */ /* 0x000fe4000fffe0ff */
[----:B--2---:R-:W-:Y:S02]  /*3630*/  ULEA UR7, UR13, UR6, 0x3 ;  /* 0x000000060d077291 */ /* 0x004fe4000f8e18ff */
[----:B------:R-:W-:Y:S01]  /*3640*/  UISETP.NE.AND UP0, UPT, UR15, URZ, UPT ;  /* 0x000000ff0f00728c */ /* 0x000fe2000bf05270 */
[----:B----4-:R-:W-:Y:S10]  /*3650*/  @P2 BRA `(.L_x_65) ;  /* 0x00000000000c2947 */ /* 0x010ff40003800000 */
[----:B-1----:R-:W-:Y:S04]  /*3660*/  SHF.L.U32 R3, R8, 0x1f, RZ ;  /* 0x0000001f08037819 */ /* 0x002fe800000006ff */
[----:B------:R-:W1:Y:S02]  /*3670*/  SYNCS.PHASECHK.TRANS64.TRYWAIT P0, [UR7], R3 ;  /* 0x00000003ff0075a7 */ /* 0x000e640008001107 */
[----:B-1----:R-:W-:Y:S05]  /*3680*/  @!P0 BRA `(.L_x_66) ;  /* 0x0000005400ec8947 */ /* 0x002fea0003800000 */
.L_x_65:
[----:B------:R-:W-:Y:S01]  /*3690*/  UISETP.NE.AND UP1, UPT, UR14, 0x1, UPT ;  /* 0x000000010e00788c */ /* 0x000fe2000bf25270 */
[----:B------:R-:W-:Y:S01]  /*36a0*/  PLOP3.LUT P2, PT, PT, PT, PT, 0x80, 0x8 ;  /* 0x000000000008781c */ /* 0x000fe20003f4f070 */
[----:B------:R-:W-:Y:S02]  /*36b0*/  UIADD3 UR16, UPT, UPT, UR13, 0x1, URZ ;  /* 0x000000010d107890 */ /* 0x000fe4000fffe0ff */
[----:B------:R-:W-:Y:S02]  /*36c0*/  ULEA UR24, UR13, UR18, 0x9 ;  /* 0x000000120d187291 */ /* 0x000fe4000f8e48ff */
[----:B------:R-:W-:Y:S01]  /*36d0*/  UISETP.NE.AND UP2, UPT, UR16, 0xc, UPT ;  /* 0x0000000c1000788c */ /* 0x000fe2000bf45270 */
[----:B------:R-:W-:Y:S01]  /*36e0*/  PLOP3.LUT P0, PT, PT, PT, UP1, 0x80, 0x8 ;  /* 0x000000000008781c */ /* 0x000fe20003f0f018 */
[----:B------:R-:W-:Y:S02]  /*36f0*/  ULEA UR26, UR13, UR11, 0x9 ;  /* 0x0000000b0d1a7291 */ /* 0x000fe4000f8e48ff */
[----:B------:R-:W-:Y:S02]  /*3700*/  USEL UR12, URZ, 0x1, UP2 ;  /* 0x00000001ff0c7887 */ /* 0x000fe40009000000 */
[----:B------:R-:W-:Y:S02]  /*3710*/  USEL UR16, UR16, URZ, UP2 ;  /* 0x000000ff10107287 */ /* 0x000fe40009000000 */
[----:B------:R-:W-:Y:S02]  /*3720*/  UIADD3 UR30, UPT, UPT, UR24, 0x100, URZ ;  /* 0x00000100181e7890 */ /* 0x000fe4000fffe0ff */
[----:B------:R-:W-:Y:S01]  /*3730*/  @UP1 ULEA UR4, UR16, UR6, 0x3 ;  /* 0x0000000610041291 */ /* 0x000fe2000f8e18ff */
[----:B------:R-:W-:Y:S01]  /*3740*/  LOP3.LUT R8, R8, UR12, RZ, 0x3c, !PT ;  /* 0x0000000c08087c12 */ /* 0x000fe2000f8e3cff */
[----:B------:R-:W-:Y:S02]  /*3750*/  UIADD3 UR28, UPT, UPT, UR26, 0x2, URZ ;  /* 0x000000021a1c7890 */ /* 0x000fe4000fffe0ff */
[----:B------:R-:W-:Y:S01]  /*3760*/  UIADD3 UR7, UPT, UPT, UR7, 0x60, URZ ;  /* 0x0000006007077890 */ /* 0x000fe2000fffe0ff */
[----:B-1----:R-:W-:Y:S01]  /*3770*/  @P0 SHF.L.U32 R0, R8, 0x1f, RZ ;  /* 0x0000001f08000819 */ /* 0x002fe200000006ff */
[----:B------:R-:W-:Y:S01]  /*3780*/  UMOV UR25, 0x40004040 ;  /* 0x4000404000197882 */ /* 0x000fe20000000000 */
[----:B------:R-:W-:Y:S01]  /*3790*/  UMOV UR27, 0x80004020 ;  /* 0x80004020001b7882 */ /* 0x000fe20000000000 */
[----:B------:R-:W-:Y:S01]  /*37a0*/  UMOV UR31, 0x40004040 ;  /* 0x40004040001f7882 */ /* 0x000fe20000000000 */
[----:B------:R2:W4:Y:S01]  /*37b0*/  @P0 SYNCS.PHASECHK.TRANS64.TRYWAIT P2, [UR4], R0 ;  /* 0x00000000ff0005a7 */ /* 0x0005220008041104 */
[----:B------:R-:W-:Y:S01]  /*37c0*/  UIADD3 UR14, UPT, UPT, UR14, -0x1, URZ ;  /* 0xffffffff0e0e7890 */ /* 0x000fe2000fffe0ff */
[----:B------:R2:W-:Y:S01]  /*37d0*/  UTCQMMA gdesc[UR26], gdesc[UR24], tmem[UR9], tmem[UR22], idesc[UR23], UP4 ;  /* 0x00ff16181a0075ea */ /* 0x0005e2000a000309 */
[----:B------:R-:W-:Y:S01]  /*37e0*/  UPLOP3.LUT UP4, UPT, UPT, UPT, UPT, 0x80, 0x8 ;  /* 0x000000000008789c */ /* 0x000fe20003f8f070 */
[----:B------:R-:W-:Y:S01]  /*37f0*/  UMOV UR29, 0x80004020 ;  /* 0x80004020001d7882 */ /* 0x000fe20000000000 */
[----:B------:R-:W-:Y:S01]  /*3800*/  UMOV UR13, UR16 ;  /* 0x00000010000d7c82 */ /* 0x000fe20008000000 */
[----:B------:R2:W-:Y:S01]  /*3810*/  UTCQMMA gdesc[UR28], gdesc[UR30], tmem[UR9], tmem[UR20], idesc[UR21], UPT ;  /* 0x00ff141e1c0075ea */ /* 0x0005e2000b800309 */
[----:B------:R2:W-:Y:S01]  /*3820*/  UTCBAR [UR7], URZ ;  /* 0x000000ff070073e9 */ /* 0x0005e200080000ff */
[----:B------:R-:W-:Y:S06]  /*3830*/  BRA.U UP0, `(.L_x_67) ;  /* 0xfffffffd00787547 */ /* 0x000fec000b83ffff */
.L_x_64:
[----:B------:R-:W-:Y:S01]  /*3840*/  UIADD3 UR17, UPT, UPT, UR17, 0x1, URZ ;  /* 0x0000000111117890 */ /* 0x000fe2000fffe0ff */
[C---:B------:R-:W-:Y:S01]  /*3850*/  ISETP.NE.AND P0, PT, R10.reuse, 0x2, PT ;  /* 0x000000020a00780c */ /* 0x040fe20003f05270 */
[----:B------:R-:W-:Y:S02]  /*3860*/  UIADD3 UR8, UPT, UPT, UR8, 0x110, URZ ;  /* 0x0000011008087890 */ /* 0x000fe4000fffe0ff */
[----:B------:R-:W-:Y:S01]  /*3870*/  UISETP.NE.AND UP0, UPT, UR17, 0x4, UPT ;  /* 0x000000041100788c */ /* 0x000fe2000bf05270 */
[----:B-12---:R-:W-:Y:S02]  /*3880*/  SEL R0, RZ, 0x1, P0 ;  /* 0x00000001ff007807 */ /* 0x006fe40000000000 */
[----:B------:R-:W-:Y:S01]  /*3890*/  SEL R10, R10, RZ, P0 ;  /* 0x000000ff0a0a7207 */ /* 0x000fe20000000000 */
[----:B------:R-:W-:Y:S01]  /*38a0*/  USEL UR4, URZ, 0x1, UP0 ;  /* 0x00000001ff047887 */ /* 0x000fe20008000000 */
[----:B------:R-:W-:Y:S01]  /*38b0*/  LOP3.LUT R9, R9, R0, RZ, 0x3c, !PT ;  /* 0x0000000009097212 */ /* 0x000fe200078e3cff */
[----:B------:R-:W-:Y:S01]  /*38c0*/  USEL UR17, UR17, URZ, UP0 ;  /* 0x000000ff11117287 */ /* 0x000fe20008000000 */
[----:B------:R1:W-:Y:S03]  /*38d0*/  UTCBAR [UR8], URZ ;  /* 0x000000ff080073e9 */ /* 0x0003e600080000ff */
[----:B------:R-:W-:Y:S01]  /*38e0*/  LOP3.LUT R11, R11, UR4, RZ, 0x3c, !PT ;  /* 0x000000040b0b7c12 */ /* 0x000fe2000f8e3cff */
[----:B------:R-:W-:Y:S07]  /*38f0*/  @P1 BRA `(.L_x_68) ;  /* 0xfffffff800c81947 */ /* 0x000fee000383ffff */
[----:B------:R-:W2:Y:S01]  /*3900*/  S2UR UR4, SR_CgaCtaId ;  /* 0x00000000000479c3 */ /* 0x000ea20000008800 */
[----:B------:R-:W-:Y:S01]  /*3910*/  ELECT P0, URZ, PT ;  /* 0x0000000000ff782f */ /* 0x000fe20003800000 */
[----:B------:R-:W-:Y:S01]  /*3920*/  IMAD.MOV.U32 R0, RZ, RZ, 0x1 ;  /* 0x00000001ff007424 */ /* 0x000fe200078e00ff */
[----:B------:R-:W-:Y:S01]  /*3930*/  UIADD3 UR6, UPT, UPT, UR6, 0x130, URZ ;  /* 0x0000013006067890 */ /* 0x000fe2000fffe0ff */
[----:B------:R-:W-:Y:S01]  /*3940*/  SHF.L.U32 R3, R11, 0x1f, RZ ;  /* 0x0000001f0b037819 */ /* 0x000fe200000006ff */
[----:B------:R-:W-:-:S03]  /*3950*/  UMOV UR5, 0x40 ;  /* 0x0000004000057882 */ /* 0x000fc60000000000 */
[----:B------:R-:W-:Y:S01]  /*3960*/  UVIRTCOUNT.DEALLOC.SMPOOL 0x80 ;  /* 0x000000800000784c */ /* 0x000fe20000000000 */
[----:B--2---:R-:W-:Y:S02]  /*3970*/  ULEA UR4, UR4, UR5, 0x18 ;  /* 0x0000000504047291 */ /* 0x004fe4000f8ec0ff */
[----:B------:R-:W-:-:S07]  /*3980*/  ULEA UR5, UR17, UR6, 0x3 ;  /* 0x0000000611057291 */ /* 0x000fce000f8e18ff */
[----:B------:R2:W-:Y:S02]  /*3990*/  @P0 STS.U8 [UR4+0x1c], R0 ;  /* 0x00001c00ff000988 */ /* 0x0005e40008000004 */
[----:B------:R-:W3:Y:S02]  /*39a0*/  SYNCS.PHASECHK.TRANS64.TRYWAIT P0, [UR5], R3 ;  /* 0x00000003ff0075a7 */ /* 0x000ee40008001105 */
[----:B--23--:R-:W-:Y:S05]  /*39b0*/  @!P0 BRA `(.L_x_69) ;  /* 0x0000005400388947 */ /* 0x00cfea0003800000 */
.L_x_151:
[----:B------:R-:W-:-:S04]  /*39c0*/  UIADD3 UR7, UPT, UPT, UR17, 0x1, URZ ;  /* 0x0000000111077890 */ /* 0x000fc8000fffe0ff */
[----:B------:R-:W-:-:S04]  /*39d0*/  UISETP.NE.AND UP0, UPT, UR7, 0x4, UPT ;  /* 0x000000040700788c */ /* 0x000fc8000bf05270 */
[----:B-1----:R-:W-:Y:S02]  /*39e0*/  USEL UR8, URZ, 0x1, UP0 ;  /* 0x00000001ff087887 */ /* 0x002fe40008000000 */
[----:B------:R-:W-:-:S04]  /*39f0*/  USEL UR7, UR7, URZ, UP0 ;  /* 0x000000ff07077287 */ /* 0x000fc80008000000 */
[----:B------:R-:W-:Y:S01]  /*3a00*/  ULEA UR5, UR7, UR6, 0x3 ;  /* 0x0000000607057291 */ /* 0x000fe2000f8e18ff */
[----:B------:R-:W-:-:S04]  /*3a10*/  LOP3.LUT R2, R11, UR8, RZ, 0x3c, !PT ;  /* 0x000000080b027c12 */ /* 0x000fc8000f8e3cff */
[----:B--2---:R-:W-:-:S04]  /*3a20*/  SHF.L.U32 R3, R2, 0x1f, RZ ;  /* 0x0000001f02037819 */ /* 0x004fc800000006ff */
[----:B------:R-:W1:Y:S02]  /*3a30*/  SYNCS.PHASECHK.TRANS64.TRYWAIT P0, [UR5], R3 ;  /* 0x00000003ff0075a7 */ /* 0x000e640008001105 */
[----:B-1----:R-:W-:Y:S05]  /*3a40*/  @!P0 BRA `(.L_x_70) ;  /* 0x00000054002c8947 */ /* 0x002fea0003800000 */
.L_x_153:
        /* <DEDUP_REMOVED lines=9> */
.L_x_155:
[----:B------:R-:W-:-:S04]  /*3ae0*/  UIADD3 UR7, UPT, UPT, UR7, 0x1, URZ ;  /* 0x0000000107077890 */ /* 0x000fc8000fffe0ff */
[----:B------:R-:W-:-:S04]  /*3af0*/  UISETP.NE.AND UP0, UPT, UR7, 0x4, UPT ;  /* 0x000000040700788c */ /* 0x000fc8000bf05270 */
[----:B------:R-:W-:Y:S02]  /*3b00*/  USEL UR5, URZ, 0x1, UP0 ;  /* 0x00000001ff057887 */ /* 0x000fe40008000000 */
[----:B------:R-:W-:-:S04]  /*3b10*/  USEL UR7, UR7, URZ, UP0 ;  /* 0x000000ff07077287 */ /* 0x000fc80008000000 */
[----:B------:R-:W-:Y:S01]  /*3b20*/  ULEA UR7, UR7, UR6, 0x3 ;  /* 0x0000000607077291 */ /* 0x000fe2000f8e18ff */
[----:B-1----:R-:W-:-:S04]  /*3b30*/  LOP3.LUT R3, R2, UR5, RZ, 0x3c, !PT ;  /* 0x0000000502037c12 */ /* 0x002fc8000f8e3cff */
[----:B------:R-:W-:-:S04]  /*3b40*/  SHF.L.U32 R3, R3, 0x1f, RZ ;  /* 0x0000001f03037819 */ /* 0x000fc800000006ff */
[----:B------:R-:W1:Y:S02]  /*3b50*/  SYNCS.PHASECHK.TRANS64.TRYWAIT P0, [UR7], R3 ;  /* 0x00000003ff0075a7 */ /* 0x000e640008001107 */
[----:B-1----:R-:W-:Y:S05]  /*3b60*/  @!P0 BRA `(.L_x_72) ;  /* 0x0000005400148947 */ /* 0x002fea0003800000 */
.L_x_157:
[----:B------:R-:W-:Y:S01]  /*3b70*/  NOP ;  /* 0x0000000000007918 */ /* 0x000fe20000000000 */
[----:B-1----:R-:W1:Y:S01]  /*3b80*/  LDS R0, [UR4+0x14] ;  /* 0x00001404ff007984 */ /* 0x002e620008000800 */
[----:B------:R-:W-:Y:S01]  /*3b90*/  ULOP3.LUT UR6, UR19, 0xffff, URZ, 0xc0, !UPT ;  /* 0x0000ffff13067892 */ /* 0x000fe2000f8ec0ff */
[----:B------:R-:W-:Y:S01]  /*3ba0*/  UMOV UR8, 0xffff ;  /* 0x0000ffff00087882 */ /* 0x000fe20000000000 */
[----:B------:R-:W-:Y:S02]  /*3bb0*/  UMOV UR5, 0x1 ;  /* 0x0000000100057882 */ /* 0x000fe40000000000 */
[----:B------:R-:W-:-:S04]  /*3bc0*/  USHF.R.U32.HI UR6, URZ, 0x5, UR6 ;  /* 0x00000005ff067899 */ /* 0x000fc80008011606 */
[----:B------:R-:W-:Y:S02]  /*3bd0*/  USHF.L.U32 UR8, UR8, UR6, URZ ;  /* 0x0000000608087299 */ /* 0x000fe400080006ff */
[----:B------:R-:W-:-:S04]  /*3be0*/  USHF.L.U32 UR5, UR5, UR6, URZ ;  /* 0x0000000605057299 */ /* 0x000fc800080006ff */
[----:B-1----:R-:W-:-:S04]  /*3bf0*/  LOP3.LUT R0, R0, UR8, RZ, 0xc0, !PT ;  /* 0x0000000800007c12 */ /* 0x002fc8000f8ec0ff */
[----:B------:R-:W-:-:S13]  /*3c00*/  ISETP.NE.AND P0, PT, R0, UR8, PT ;  /* 0x0000000800007c0c */ /* 0x000fda000bf05270 */
[----:B------:R-:W-:Y:S05]  /*3c10*/  @P0 BRA `(.L_x_73) ;  /* 0x0000000000580947 */ /* 0x000fea0003800000 */
[----:B------:R-:W1:Y:S02]  /*3c20*/  LDS R0, [UR4+0x18] ;  /* 0x00001804ff007984 */ /* 0x000e640008000800 */
[----:B-1----:R-:W-:-:S04]  /*3c30*/  LOP3.LUT R0, R0, UR5, RZ, 0xc0, !PT ;  /* 0x0000000500007c12 */ /* 0x002fc8000f8ec0ff */
[----:B------:R-:W-:-:S13]  /*3c40*/  ISETP.NE.AND P0, PT, R0, UR5, PT ;  /* 0x0000000500007c0c */ /* 0x000fda000bf05270 */
[----:B------:R-:W-:Y:S05]  /*3c50*/  @P0 BRA `(.L_x_74) ;  /* 0x00000000003c0947 */ /* 0x000fea0003800000 */
[----:B------:R-:W1:Y:S01]  /*3c60*/  S2R R2, SR_LANEID ;  /* 0x0000000000027919 */ /* 0x000e620000000000 */
[----:B------:R-:W-:Y:S01]  /*3c70*/  ULOP3.LUT UR8, URZ, UR8, URZ, 0x33, !UPT ;  /* 0x00000008ff087292 */ /* 0x000fe2000f8e33ff */
[----:B------:R-:W-:Y:S01]  /*3c80*/  LOP3.LUT R4, RZ, UR5, RZ, 0x33, !PT ;  /* 0x00000005ff047c12 */ /* 0x000fe2000f8e33ff */
[----:B------:R-:W-:Y:S02]  /*3c90*/  VOTEU.ANY UR7, UPT, PT ;  /* 0x0000000000077886 */ /* 0x000fe400038e0100 */
[----:B------:R-:W-:Y:S01]  /*3ca0*/  UFLO.U32 UR7, UR7 ;  /* 0x00000007000772bd */ /* 0x000fe200080e0000 */
[----:B------:R-:W2:Y:S01]  /*3cb0*/  REDUX UR5, R4 ;  /* 0x00000000040573c4 */ /* 0x000ea20000000000 */
[----:B------:R-:W-:-:S06]  /*3cc0*/  IMAD.U32 R0, RZ, RZ, UR8 ;  /* 0x00000008ff007e24 */ /* 0x000fcc000f8e00ff */
[----:B------:R3:W-:Y:S01]  /*3cd0*/  UTCATOMSWS.AND URZ, UR8 ;  /* 0x0000000800ff79e3 */ /* 0x0007e20008000000 */
[----:B------:R-:W4:Y:S01]  /*3ce0*/  REDUX UR6, R0 ;  /* 0x00000000000673c4 */ /* 0x000f220000000000 */
[----:B-1----:R-:W-:Y:S01]  /*3cf0*/  ISETP.EQ.U32.AND P0, PT, R2, UR7, PT ;  /* 0x0000000702007c0c */ /* 0x002fe2000bf02070 */
[----:B--2---:R-:W-:Y:S01]  /*3d00*/  IMAD.U32 R2, RZ, RZ, UR5 ;  /* 0x00000005ff027e24 */ /* 0x004fe2000f8e00ff */
[----:B----4-:R-:W-:-:S11]  /*3d10*/  MOV R3, UR6 ;  /* 0x0000000600037c02 */ /* 0x010fd60008000f00 */
[----:B------:R3:W-:Y:S04]  /*3d20*/  @P0 ATOMS.AND RZ, [UR4+0x14], R3 ;  /* 0x00001403ffff098c */ /* 0x0007e8000a800004 */
[----:B------:R3:W-:Y:S01]  /*3d30*/  @P0 ATOMS.AND RZ, [UR4+0x18], R2 ;  /* 0x00001802ffff098c */ /* 0x0007e2000a800004 */
[----:B------:R-:W-:Y:S05]  /*3d40*/  BRA `(.L_x_75) ;  /* 0x0000000000147947 */ /* 0x000fea0003800000 */
.L_x_74:
[----:B------:R-:W-:Y:S02]  /*3d50*/  MOV R2, 0x3d70 ;  /* 0x00003d7000027802 */ /* 0x000fe40000000f00 */
[----:B----45:R-:W-:Y:S05]  /*3d60*/  CALL.REL.NOINC `($__internal_0_$__cuda_sm10x_tcgen05_guardrail_trap_col_being_dealloced_not_returned_by_alloc) ;  /* 0x0000005400707944 */ /* 0x030fea0003c00000 */
[----:B------:R-:W-:Y:S05]  /*3d70*/  BRA `(.L_x_75) ;  /* 0x0000000000087947 */ /* 0x000fea0003800000 */
.L_x_73:
[----:B------:R-:W-:Y:S02]  /*3d80*/  MOV R2, 0x3da0 ;  /* 0x00003da000027802 */ /* 0x000fe40000000f00 */
[----:B----45:R-:W-:Y:S05]  /*3d90*/  CALL.REL.NOINC `($__internal_2_$__cuda_sm10x_tcgen05_guardrail_trap_unallocated_columns_being_dealloced) ;  /* 0x00000054007c7944 */ /* 0x030fea0003c00000 */
.L_x_75:
[----:B------:R-:W-:Y:S01]  /*3da0*/  NOP ;  /* 0x0000000000007918 */ /* 0x000fe20000000000 */
[----:B---3--:R-:W-:Y:S05]  /*3db0*/  EXIT ;  /* 0x000000000000794d */ /* 0x008fea0003800000 */
.L_x_57:
[----:B------:R-:W-:-:S09]  /*3dc0*/  UISETP.NE.OR UP2, UPT, UR8, 0x3, !UP2 ;  /* 0x000000030800788c */ /* 0x000fd2000d745670 */
[----:B------:R-:W-:Y:S05]  /*3dd0*/  BRA.U UP2, `(.L_x_76) ;  /* 0x0000000d02407547 */ /* 0x000fea000b800000 */
[----:B------:R-:W1:Y:S01]  /*3de0*/  LDC R0, c[0x0][0xb30] ;  /* 0x0002cc00ff007b82 */ /* 0x000e620000000800 */
[----:B------:R-:W2:Y:S01]  /*3df0*/  LDCU.64 UR8, c[0x0][0x888] ;  /* 0x00011100ff0877ac */ /* 0x000ea20008000a00 */
[----:B------:R-:W-:Y:S02]  /*3e00*/  HFMA2 R29, -RZ, RZ, 0, 0 ;  /* 0x00000000ff1d7431 */ /* 0x000fe400000001ff */
[----:B------:R-:W-:Y:S01]  /*3e10*/  IMAD.MOV.U32 R31, RZ, RZ, 0x1 ;  /* 0x00000001ff1f7424 */ /* 0x000fe200078e00ff */
[----:B------:R-:W-:Y:S01]  /*3e20*/  MOV R23, 0x2000 ;  /* 0x0000200000177802 */ /* 0x000fe20000000f00 */
[----:B------:R-:W4:Y:S01]  /*3e30*/  LDCU.64 UR4, c[0x0][0x890] ;  /* 0x00011200ff0477ac */ /* 0x000f220008000a00 */
[----:B------:R-:W-:Y:S01]  /*3e40*/  IMAD.MOV.U32 R30, RZ, RZ, RZ ;  /* 0x000000ffff1e7224 */ /* 0x000fe200078e00ff */
[----:B------:R-:W3:Y:S01]  /*3e50*/  LDC R19, c[0x0][0x370] ;  /* 0x0000dc00ff137b82 */ /* 0x000ee20000000800 */
[----:B------:R-:W-:Y:S01]  /*3e60*/  UMOV UR7, 0x400 ;  /* 0x0000040000077882 */ /* 0x000fe20000000000 */
[----:B------:R-:W-:-:S02]  /*3e70*/  UPLOP3.LUT UP1, UPT, UPT, UPT, UPT, 0x40, 0x4 ;  /* 0x000000000004789c */ /* 0x000fc40003f2e870 */
[----:B------:R-:W-:-:S04]  /*3e80*/  ULEA UR7, UR37, UR7, 0x18 ;  /* 0x0000000725077291 */ /* 0x000fc8000f8ec0ff */
[----:B------:R-:W3:Y:S01]  /*3e90*/  LDC R2, c[0x0][0xb0c] ;  /* 0x0002c300ff027b82 */ /* 0x000ee20000000800 */
[----:B------:R-:W-:Y:S02]  /*3ea0*/  UIADD3 UR13, UPT, UPT, UR7, 0xc8, URZ ;  /* 0x000000c8070d7890 */ /* 0x000fe4000fffe0ff */
[----:B--2---:R-:W-:Y:S02]  /*3eb0*/  UISETP.NE.U32.AND UP2, UPT, UR8, URZ, UPT ;  /* 0x000000ff0800728c */ /* 0x004fe4000bf45070 */
[----:B------:R-:W-:Y:S02]  /*3ec0*/  UIADD3 UR17, UPT, UPT, UR7, 0xc0, URZ ;  /* 0x000000c007117890 */ /* 0x000fe4000fffe0ff */
[----:B----4-:R-:W-:Y:S01]  /*3ed0*/  UISETP.NE.U32.AND UP3, UPT, UR4, URZ, UPT ;  /* 0x000000ff0400728c */ /* 0x010fe2000bf65070 */
[----:B------:R-:W2:Y:S01]  /*3ee0*/  LDC R18, c[0x0][0xb20] ;  /* 0x0002c800ff127b82 */ /* 0x000ea20000000800 */
[----:B-1----:R-:W-:Y:S01]  /*3ef0*/  ISETP.NE.AND P1, PT, R0, 0x1, PT ;  /* 0x000000010000780c */ /* 0x002fe20003f25270 */
[----:B------:R-:W-:-:S02]  /*3f00*/  UISETP.NE.AND.EX UP2, UPT, UR9, URZ, UPT, UP2 ;  /* 0x000000ff0900728c */ /* 0x000fc4000bf45320 */
[----:B------:R-:W-:Y:S02]  /*3f10*/  UPRMT UR13, UR37, 0x654, UR13 ;  /* 0x00000654250d7896 */ /* 0x000fe4000800000d */
[----:B------:R-:W-:Y:S02]  /*3f20*/  UISETP.NE.AND.EX UP3, UPT, UR5, URZ, UPT, UP3 ;  /* 0x000000ff0500728c */ /* 0x000fe4000bf65330 */
[----:B------:R-:W1:Y:S08]  /*3f30*/  LDC.64 R32, c[0x0][0x348] ;  /* 0x0000d200ff207b82 */ /* 0x000e700000000a00 */
[----:B------:R-:W4:Y:S08]  /*3f40*/  LDC.64 R16, c[0x0][0xb10] ;  /* 0x0002c400ff107b82 */ /* 0x000f300000000a00 */
[----:B------:R-:W1:Y:S08]  /*3f50*/  LDC.64 R6, c[0x0][0xb18] ;  /* 0x0002c600ff067b82 */ /* 0x000e700000000a00 */
[----:B------:R-:W1:Y:S08]  /*3f60*/  LDC.64 R4, c[0x0][0xb28] ;  /* 0x0002ca00ff047b82 */ /* 0x000e700000000a00 */
[----:B--23--:R-:W1:Y:S02]  /*3f70*/  LDC R22, c[0x0][0x374] ;  /* 0x0000dd00ff167b82 */ /* 0x00ce640000000800 */
.L_x_85:
[C---:B------:R-:W-:Y:S02]  /*3f80*/  LEA R0, R30.reuse, UR7, 0x3 ;  /* 0x000000071e007c11 */ /* 0x040fe4000f8e18ff */
[----:B------:R-:W-:Y:S02]  /*3f90*/  SHF.L.U32 R3, R29, 0x1f, RZ ;  /* 0x0000001f1d037819 */ /* 0x000fe400000006ff */
[----:B------:R-:W-:Y:S02]  /*3fa0*/  LEA R24, R30, UR7, 0x4 ;  /* 0x000000071e187c11 */ /* 0x000fe4000f8e20ff */
[----:B--2---:R-:W2:Y:S02]  /*3fb0*/  SYNCS.PHASECHK.TRANS64.TRYWAIT P0, [R0+URZ+0xf0], R3 ;  /* 0x0000f003000075a7 */ /* 0x004ea400080011ff */
[----:B--2---:R-:W-:Y:S05]  /*3fc0*/  @!P0 BRA `(.L_x_77) ;  /* 0x0000005000148947 */ /* 0x004fea0003800000 */
.L_x_158:
[----:B------:R-:W-:Y:S01]  /*3fd0*/  ISETP.GE.AND P0, PT, R72, 0x1, PT ;  /* 0x000000014800780c */ /* 0x000fe20003f06270 */
[----:B------:R-:W3:Y:S01]  /*3fe0*/  LDS.128 R24, [R24+0x180] ;  /* 0x0001800018187984 */ /* 0x000ee20000000c00 */
[----:B--2---:R-:W-:Y:S01]  /*3ff0*/  VIADD R0, R0, 0x100 ;  /* 0x0000010000007836 */ /* 0x004fe20000000000 */
[----:B------:R-:W-:Y:S01]  /*4000*/  @!PT LDS RZ, [RZ] ;  /* 0x00000000fffff984 */ /* 0x000fe20000000800 */
[----:B------:R-:W-:Y:S01]  /*4010*/  @!PT LDS RZ, [RZ] ;  /* 0x00000000fffff984 */ /* 0x000fe20000000800 */
[----:B------:R-:W-:Y:S01]  /*4020*/  @!PT LDS RZ, [RZ] ;  /* 0x00000000fffff984 */ /* 0x000fe20000000800 */
[----:B------:R-:W-:Y:S01]  /*4030*/  @!PT LDS RZ, [RZ] ;  /* 0x00000000fffff984 */ /* 0x000fe20000000800 */
[----:B------:R2:W-:Y:S06]  /*4040*/  MEMBAR.ALL.CTA ;  /* 0x0000000000007992 */ /* 0x0005ec0000008000 */
[----:B--2---:R-:W2:Y:S01]  /*4050*/  FENCE.VIEW.ASYNC.S ;  /* 0x00000000000073c6 */ /* 0x004ea20000000000 */
[----:B------:R-:W-:Y:S04]  /*4060*/  PRMT R0, RZ, 0x654, R0 ;  /* 0x00000654ff007816 */ /* 0x000fe80000000000 */
[----:B--2---:R2:W-:Y:S01]  /*4070*/  SYNCS.ARRIVE.TRANS64.RED.A1T0 RZ, [R0+URZ], RZ ;  /* 0x000000ff00ff79a7 */ /* 0x0045e200081004ff */
[----:B---3--:R-:W-:Y:S11]  /*4080*/  LOP3.LUT P3, RZ, R26, 0x1, RZ, 0xc0, !PT ;  /* 0x000000011aff7812 */ /* 0x008ff6000786c0ff */
[----:B------:R-:W-:Y:S02]  /*4090*/  @!UPT UIADD3 URZ, UPT, UPT, URZ, URZ, URZ ;  /* 0x000000fffffff290 */ /* 0x000fe4000fffe0ff */
[----:B------:R-:W-:Y:S02]  /*40a0*/  @P3 MOV R13, R24 ;  /* 0x00000018000d3202 */ /* 0x000fe40000000f00 */
[----:B------:R-:W-:Y:S01]  /*40b0*/  @P3 LOP3.LUT R8, R25, 0xffff, RZ, 0xc0, !PT ;  /* 0x0000ffff19083812 */ /* 0x000fe200078ec0ff */
[----:B--2---:R-:W-:Y:S06]  /*40c0*/  @!P0 BRA `(.L_x_78) ;  /* 0x0000000000a48947 */ /* 0x004fec0003800000 */
[----:B-1----:R-:W-:Y:S01]  /*40d0*/  IMAD.HI.U32 R35, R22, R7, RZ ;  /* 0x0000000716237227 */ /* 0x002fe200078e00ff */
[----:B------:R-:W-:Y:S02]  /*40e0*/  ISETP.NE.AND P0, PT, R6, 0x1, PT ;  /* 0x000000010600780c */ /* 0x000fe40003f05270 */
[----:B------:R-:W-:Y:S01]  /*40f0*/  ISETP.NE.AND P2, PT, R72, 0x1, PT ;  /* 0x000000014800780c */ /* 0x000fe20003f45270 */
[----:B----4-:R-:W-:Y:S01]  /*4100*/  IMAD.HI.U32 R34, R19, R16, RZ ;  /* 0x0000001013227227 */ /* 0x010fe200078e00ff */
[----:B------:R-:W-:Y:S02]  /*4110*/  SHF.R.U32.HI R35, RZ, R18, R35 ;  /* 0x00000012ff237219 */ /* 0x000fe40000011623 */
[----:B------:R-:W-:Y:S01]  /*4120*/  ISETP.NE.AND P4, PT, R2, 0x1, PT ;  /* 0x000000010200780c */ /* 0x000fe20003f85270 */
[----:B------:R-:W-:Y:S01]  /*4130*/  IMAD.HI.U32 R36, R13, R16, RZ ;  /* 0x000000100d247227 */ /* 0x000fe200078e00ff */
[----:B------:R-:W-:Y:S02]  /*4140*/  SHF.R.U32.HI R34, RZ, R17, R34 ;  /* 0x00000011ff227219 */ /* 0x000fe40000011622 */
[----:B------:R-:W-:Y:S01]  /*4150*/  SEL R3, R22, R35, !P0 ;  /* 0x0000002316037207 */ /* 0x000fe20004000000 */
[C---:B------:R-:W-:Y:S01]  /*4160*/  IMAD.HI.U32 R35, R8.reuse, R7, RZ ;  /* 0x0000000708237227 */ /* 0x040fe200078e00ff */
[----:B------:R-:W-:Y:S02]  /*4170*/  SEL R11, R19, R34, !P4 ;  /* 0x00000022130b7207 */ /* 0x000fe40006000000 */
[----:B------:R-:W-:Y:S01]  /*4180*/  SHF.R.U32.HI R36, RZ, R17, R36 ;  /* 0x00000011ff247219 */ /* 0x000fe20000011624 */
[----:B------:R-:W-:Y:S01]  /*4190*/  IMAD.HI.U32 R38, R3, R4, RZ ;  /* 0x0000000403267227 */ /* 0x000fe200078e00ff */
[----:B------:R-:W-:Y:S03]  /*41a0*/  SHF.R.U32.HI R35, RZ, R18, R35 ;  /* 0x00000012ff237219 */ /* 0x000fe60000011623 */
[----:B------:R-:W-:Y:S01]  /*41b0*/  IMAD.HI.U32 R34, R11, R4, RZ ;  /* 0x000000040b227227 */ /* 0x000fe200078e00ff */
[----:B------:R-:W-:Y:S02]  /*41c0*/  @P2 SHF.R.U32.HI R3, RZ, R5, R38 ;  /* 0x00000005ff032219 */ /* 0x000fe40000011626 */
[----:B------:R-:W-:Y:S02]  /*41d0*/  SEL R9, R8, R35, !P0 ;  /* 0x0000002308097207 */ /* 0x000fe40004000000 */
[----:B------:R-:W-:Y:S01]  /*41e0*/  @P2 SHF.R.U32.HI R11, RZ, R5, R34 ;  /* 0x00000005ff0b2219 */ /* 0x000fe20000011622 */
[C---:B------:R-:W-:Y:S01]  /*41f0*/  IMAD R10, R72.reuse, R3, RZ ;  /* 0x00000003480a7224 */ /* 0x040fe200078e02ff */
[----:B------:R-:W-:Y:S01]  /*4200*/  SEL R3, R13, R36, !P4 ;  /* 0x000000240d037207 */ /* 0x000fe20006000000 */
[C---:B------:R-:W-:Y:S03]  /*4210*/  IMAD.HI.U32 R14, R9.reuse, R4, RZ ;  /* 0x00000004090e7227 */ /* 0x040fe600078e00ff */
[----:B------:R-:W-:Y:S01]  /*4220*/  ISETP.GE.AND P0, PT, R9, R10, PT ;  /* 0x0000000a0900720c */ /* 0x000fe20003f06270 */
[C---:B------:R-:W-:Y:S01]  /*4230*/  IMAD R12, R72.reuse, R11, RZ ;  /* 0x0000000b480c7224 */ /* 0x040fe200078e02ff */
[-C--:B------:R-:W-:Y:S04]  /*4240*/  SHF.R.U32.HI R14, RZ, R5.reuse, R14 ;  /* 0x00000005ff0e7219 */ /* 0x080fe8000001160e */
[----:B------:R-:W-:Y:S02]  /*4250*/  ISETP.GE.OR P0, PT, R3, R12, P0 ;  /* 0x0000000c0300720c */ /* 0x000fe40000706670 */
[----:B------:R-:W-:Y:S05]  /*4260*/  SEL R15, R9, R14, !P2 ;  /* 0x0000000e090f7207 */ /* 0x000fea0005000000 */
[----:B------:R-:W-:Y:S04]  /*4270*/  IMAD.MOV R14, RZ, RZ, -R15 ;  /* 0x000000ffff0e7224 */ /* 0x000fe800078e0a0f */
[----:B------:R-:W-:Y:S02]  /*4280*/  IMAD R14, R72, R14, R9 ;  /* 0x0000000e480e7224 */ /* 0x000fe400078e0209 */
[C---:B------:R-:W-:Y:S05]  /*4290*/  @!P0 IMAD.HI.U32 R10, R3.reuse, R4, RZ ;  /* 0x00000004030a8227 */ /* 0x040fea00078e00ff */
[----:B------:R-:W-:Y:S04]  /*42a0*/  @!P0 SHF.R.U32.HI R10, RZ, R5, R10 ;  /* 0x00000005ff0a8219 */ /* 0x000fe8000001160a */
[----:B------:R-:W-:Y:S01]  /*42b0*/  @!P0 SEL R0, R3, R10, !P2 ;  /* 0x0000000a03008207 */ /* 0x000fe20005000000 */
[----:B------:R-:W-:Y:S03]  /*42c0*/  IMAD.MOV R10, RZ, RZ, -R3 ;  /* 0x000000ffff0a7224 */ /* 0x000fe600078e0a03 */
[----:B------:R-:W-:Y:S01]  /*42d0*/  @!P0 IADD3 R15, PT, PT, R15, -R0, RZ ;  /* 0x800000000f0f8210 */ /* 0x000fe20007ffe0ff */
[----:B------:R-:W-:Y:S01]  /*42e0*/  @!P0 IMAD R0, R11, R14, R0 ;  /* 0x0000000e0b008224 */ /* 0x000fe200078e0200 */
[----:B------:R-:W-:Y:S01]  /*42f0*/  IADD3 R11, PT, PT, -R9, RZ, RZ ;  /* 0x000000ff090b7210 */ /* 0x000fe20007ffe1ff */
[----:B------:R-:W-:Y:S02]  /*4300*/  IMAD R13, R2, R10, R13 ;  /* 0x0000000a020d7224 */ /* 0x000fe400078e020d */
[----:B------:R-:W-:Y:S02]  /*4310*/  @!P0 IMAD R9, R15, R72, R3 ;  /* 0x000000480f098224 */ /* 0x000fe400078e0203 */
[----:B------:R-:W-:Y:S02]  /*4320*/  @!P0 IMAD.MOV.U32 R3, RZ, RZ, R0 ;  /* 0x000000ffff038224 */ /* 0x000fe400078e0000 */
[----:B------:R-:W-:Y:S02]  /*4330*/  IMAD R8, R6, R11, R8 ;  /* 0x0000000b06087224 */ /* 0x000fe400078e0208 */
[----:B------:R-:W-:Y:S02]  /*4340*/  IMAD R13, R3, R2, R13 ;  /* 0x00000002030d7224 */ /* 0x000fe400078e020d */
[----:B------:R-:W-:Y:S02]  /*4350*/  IMAD R8, R9, R6, R8 ;  /* 0x0000000609087224 */ /* 0x000fe400078e0208 */
.L_x_78:
[----:B------:R-:W-:Y:S05]  /*4360*/  BRA.U UP1, `(.L_x_79) ;  /* 0x0000000101107547 */ /* 0x000fea000b800000 */
[----:B------:R-:W-:Y:S04]  /*4370*/  MOV R0, UR6 ;  /* 0x0000000600007c02 */ /* 0x000fe80008000f00 */
[----:B------:R-:W-:Y:S04]  /*4380*/  SHF.L.U32 R3, R0, 0x1f, RZ ;  /* 0x0000001f00037819 */ /* 0x000fe800000006ff */
[----:B------:R-:W2:Y:S02]  /*4390*/  SYNCS.PHASECHK.TRANS64.TRYWAIT P0, [UR7+0xe8], R3 ;  /* 0x0000e803ff0075a7 */ /* 0x000ea40008001107 */
[----:B--2---:R-:W-:Y:S05]  /*43a0*/  @!P0 BRA `(.L_x_80) ;  /* 0x0000004c00308947 */ /* 0x004fea0003800000 */
.L_x_79:
[----:B------:R-:W-:Y:S02]  /*43b0*/  R2UR UR19, R21 ;  /* 0x00000000151372ca */ /* 0x000fe400000e0000 */
[----:B------:R-:W-:Y:S02]  /*43c0*/  R2UR UR18, R20 ;  /* 0x00000000141272ca */ /* 0x000fe400000e0000 */
[----:B------:R-:W-:Y:S02]  /*43d0*/  ISETP.NE.U32.AND P2, PT, RZ, UR4, PT ;  /* 0x00000004ff007c0c */ /* 0x000fe4000bf45070 */
[----:B------:R-:W-:Y:S02]  /*43e0*/  SHF.L.U32 R12, R31, 0x1f, RZ ;  /* 0x0000001f1f0c7819 */ /* 0x000fe400000006ff */
[----:B------:R-:W-:Y:S05]  /*43f0*/  ISETP.NE.AND.EX P2, PT, RZ, UR5, PT, P2 ;  /* 0x00000005ff007c0c */ /* 0x000fea000bf45320 */
[----:B------:R-:W-:Y:S02]  /*4400*/  USHF.L.U32 UR19, UR19, 0x7, URZ ;  /* 0x0000000713137899 */ /* 0x000fe400080006ff */
[----:B------:R-:W-:Y:S01]  /*4410*/  USHF.L.U32 UR18, UR18, 0x7, URZ ;  /* 0x0000000712127899 */ /* 0x000fe200080006ff */
[----:B------:R-:W-:Y:S11]  /*4420*/  BRA.U !UP3, `(.L_x_81) ;  /* 0x000000010b347547 */ /* 0x000ff6000b800000 */
[----:B------:R-:W-:Y:S01]  /*4430*/  UPLOP3.LUT UP0, UPT, UPT, UPT, UP2, 0x80, 0x8 ;  /* 0x000000000008789c */ /* 0x000fe20003f0f020 */
[----:B--2---:R-:W-:Y:S02]  /*4440*/  HFMA2 R0, -RZ, RZ, 0, 5.9604644775390625e-08 ;  /* 0x00000001ff007431 */ /* 0x004fe400000001ff */
[----:B------:R-:W-:Y:S03]  /*4450*/  IMAD.MOV.U32 R171, RZ, RZ, 0x1 ;  /* 0x00000001ffab7424 */ /* 0x000fe600078e00ff */
[----:B------:R-:W-:Y:S05]  /*4460*/  PLOP3.LUT P0, PT, PT, PT, UP0, 0x80, 0x8 ;  /* 0x000000000008781c */ /* 0x000fea0003f0f008 */
[----:B------:R-:W2:Y:S01]  /*4470*/  @UP0 LDCU.64 UR10, c[0x0][0x888] ;  /* 0x00011100ff0a07ac */ /* 0x000ea20008000a00 */
[----:B------:R-:W-:Y:S07]  /*4480*/  @UP0 UIMAD UR8, UR36, UR4, URZ ;  /* 0x00000004240802a4 */ /* 0x000fee000f8e02ff */
[----:B------:R-:W-:Y:S01]  /*4490*/  @!P0 PRMT R171, R0, 0x7610, R171 ;  /* 0x0000761000ab8816 */ /* 0x000fe200000000ab */
[----:B--2---:R-:W-:Y:S03]  /*44a0*/  @UP0 UIMAD.WIDE UR10, UR8, 0x4, UR10 ;  /* 0x00000004080a08a5 */ /* 0x004fe6000f8e020a */
[----:B------:R-:W2:Y:S03]  /*44b0*/  @!UP0 LDCU UR8, c[0x0][0x880] ;  /* 0x00011000ff0887ac */ /* 0x000ea60008000800 */
[----:B------:R-:W-:Y:S01]  /*44c0*/  IMAD.U32 R10, RZ, RZ, UR10 ;  /* 0x0000000aff0a7e24 */ /* 0x000fe2000f8e00ff */
[----:B------:R-:W-:Y:S05]  /*44d0*/  MOV R11, UR11 ;  /* 0x0000000b000b7c02 */ /* 0x000fea0008000f00 */
[----:B-----5:R3:W5:Y:S02]  /*44e0*/  @P0 LDG.E R81, desc[UR46][R10.64] ;  /* 0x0000002e0a510981 */ /* 0x020764000c1e1900 */
[----:B--23--:R-:W-:Y:S07]  /*44f0*/  @!P0 IMAD.U32 R81, RZ, RZ, UR8 ;  /* 0x00000008ff518e24 */ /* 0x00cfee000f8e00ff */
.L_x_81:
[----:B-----5:R-:W-:Y:S01]  /*4500*/  @!P2 FSETP.EQ.AND P0, PT, R81, RZ, PT ;  /* 0x000000ff5100a20b */ /* 0x020fe20003f02000 */
[----:B------:R-:W-:Y:S01]  /*4510*/  @!UPT UIADD3 URZ, UPT, UPT, URZ, URZ, URZ ;  /* 0x000000fffffff290 */ /* 0x000fe2000fffe0ff */
[----:B------:R-:W-:Y:S11]  /*4520*/  @!P2 BRA `(.L_x_82) ;  /* 0x000000000014a947 */ /* 0x000ff60003800000 */
[----:B------:R-:W-:Y:S02]  /*4530*/  LOP3.LUT P2, RZ, R171, 0xff, RZ, 0xc0, !PT ;  /* 0x000000ffabff7812 */ /* 0x000fe4000784c0ff */
[----:B------:R-:W-:Y:S04]  /*4540*/  PLOP3.LUT P0, PT, PT, PT, UP0, 0x80, 0x8 ;  /* 0x000000000008781c */ /* 0x000fe80003f0f008 */
[----:B------:R-:W-:Y:S07]  /*4550*/  PLOP3.LUT P0, PT, P0, PT, PT, 0x8, 0x80 ;  /* 0x000000000080781c */ /* 0x000fee000070e170 */
[----:B------:R-:W-:Y:S11]  /*4560*/  @P2 FSETP.EQ.AND P0, PT, R81, RZ, PT ;  /* 0x000000ff5100220b */ /* 0x000ff60003f02000 */
[----:B------:R-:W-:Y:S02]  /*4570*/  @!UPT UIADD3 URZ, UPT, UPT, URZ, URZ, URZ ;  /* 0x000000fffffff290 */ /* 0x000fe4000fffe0ff */
.L_x_82:
[----:B------:R-:W3:Y:S01]  /*4580*/  SYNCS.PHASECHK.TRANS64.TRYWAIT P2, [UR7+0xd0], R12 ;  /* 0x0000d00cff0075a7 */ /* 0x000ee20008041107 */
[----:B------:R-:W-:Y:S04]  /*4590*/  ELECT P4, URZ, PT ;  /* 0x0000000000ff782f */ /* 0x000fe80003880000 */
[----:B------:R-:W-:Y:S11]  /*45a0*/  PLOP3.LUT P4, PT, P0, P4, PT, 0xf2, 0x2f ;  /* 0x00000000002f781c */ /* 0x000ff60000789e72 */
[----:B------:R-:W-:Y:S02]  /*45b0*/  @!UPT UIADD3 URZ, UPT, UPT, URZ, URZ, URZ ;  /* 0x000000fffffff290 */ /* 0x000fe4000fffe0ff */
[----:B-1----:R-:W-:Y:S05]  /*45c0*/  @!P4 IADD3 R21, P0, PT, R32, 0x580, RZ ;  /* 0x000005802015c810 */ /* 0x002fea0007f1e0ff */
[----:B------:R-:W-:Y:S01]  /*45d0*/  @!P4 IMAD.X R20, RZ, RZ, R33, P0 ;  /* 0x000000ffff14c224 */ /* 0x000fe200000e0621 */
[----:B---3--:R-:W-:Y:S07]  /*45e0*/  @!P2 BRA `(.L_x_83) ;  /* 0x0000004800b8a947 */ /* 0x008fee0003800000 */
.L_x_161:
[----:B------:R-:W3:Y:S01]  /*45f0*/  LDC.64 R14, c[0x0][0xb10] ;  /* 0x0002c400ff0e7b82 */ /* 0x000ee20000000a00 */
[----:B------:R-:W-:Y:S01]  /*4600*/  @!P4 R2UR UR8, R20 ;  /* 0x000000001408c2ca */ /* 0x000fe200000e0000 */
[----:B------:R-:W-:Y:S01]  /*4610*/  VOTEU.ALL UP1, P4 ;  /* 0x0000000000ff7886 */ /* 0x000fe20002020000 */
[----:B------:R-:W-:Y:S01]  /*4620*/  @!P4 R2UR UR9, R21 ;  /* 0x000000001509c2ca */ /* 0x000fe200000e0000 */
[----:B------:R-:W-:Y:S01]  /*4630*/  UMOV UR10, 0x0 ;  /* 0x00000000000a7882 */ /* 0x000fe20000000000 */
[----:B------:R-:W-:Y:S03]  /*4640*/  UMOV UR11, 0x10000000 ;  /* 0x10000000000b7882 */ /* 0x000fe60000000000 */
[----:B------:R-:W5:Y:S01]  /*4650*/  LDC.64 R10, c[0x0][0xb18] ;  /* 0x0002c600ff0a7b82 */ /* 0x000f620000000a00 */
[----:B------:R-:W-:Y:S01]  /*4660*/  @!UP1 UIADD3 UR16, UPT, UPT, UR7, 0x200, URZ ;  /* 0x0000020007109890 */ /* 0x000fe2000fffe0ff */
[----:B------:R-:W-:Y:S01]  /*4670*/  @P3 SHF.R.U32.HI R28, RZ, 0x10, R25 ;  /* 0x00000010ff1c3819 */ /* 0x000fe20000011619 */
[----:B------:R-:W-:Y:S01]  /*4680*/  VOTEU.ALL UP1, P4 ;  /* 0x0000000000ff7886 */ /* 0x000fe20002020000 */
[----:B------:R-:W-:Y:S01]  /*4690*/  UMOV UR20, UR36 ;  /* 0x0000002400147c82 */ /* 0x000fe20008000000 */
[----:B------:R-:W-:Y:S03]  /*46a0*/  VIADD R30, R30, 0x1 ;  /* 0x000000011e1e7836 */ /* 0x000fe60000000000 */
[----:B--2---:R-:W2:Y:S01]  /*46b0*/  @!P1 LDC R0, c[0x0][0xb20] ;  /* 0x0002c800ff009b82 */ /* 0x004ea20000000800 */
[----:B------:R-:W-:Y:S01]  /*46c0*/  IMAD.U32 R21, RZ, RZ, UR8 ;  /* 0x00000008ff157e24 */ /* 0x000fe2000f8e00ff */
[----:B------:R-:W-:Y:S06]  /*46d0*/  UPRMT UR8, UR37, 0x654, UR17 ;  /* 0x0000065425087896 */ /* 0x000fec0008000011 */
[----:B-1----:R-:W1:Y:S01]  /*46e0*/  @!P1 LDC R3, c[0x0][0xb0c] ;  /* 0x0002c300ff039b82 */ /* 0x002e620000000800 */
[----:B------:R-:W-:Y:S01]  /*46f0*/  IMAD.U32 R20, RZ, RZ, UR9 ;  /* 0x00000009ff147e24 */ /* 0x000fe2000f8e00ff */
[----:B------:R-:W-:Y:S04]  /*4700*/  @!P4 R2UR UR15, R21 ;  /* 0x00000000150fc2ca */ /* 0x000fe800000e0000 */
[----:B------:R-:W-:Y:S01]  /*4710*/  @!P4 R2UR UR14, R20 ;  /* 0x00000000140ec2ca */ /* 0x000fe200000e0000 */
[----:B------:R-:W-:Y:S11]  /*4720*/  @!P4 IMAD.MOV.U32 R20, RZ, RZ, 0x2000 ;  /* 0x00002000ff14c424 */ /* 0x000ff600078e00ff */
[----:B------:R-:W-:Y:S01]  /*4730*/  @!UPT UIADD3 URZ, UPT, UPT, URZ, URZ, URZ ;  /* 0x000000fffffff290 */ /* 0x000fe2000fffe0ff */
[----:B------:R1:W-:Y:S01]  /*4740*/  @!UP1 UTMALDG.3D [UR16], [UR14], desc[UR10] ;  /* 0x00000a100e0095b4 */ /* 0x0003e20008011000 */
[----:B------:R1:W-:Y:S02]  /*4750*/  @!P4 SYNCS.ARRIVE.TRANS64.RED.A0TR RZ, [UR7+0xc0], R20 ;  /* 0x0000c014ffffc9a7 */ /* 0x0003e40008300407 */
[----:B-1----:R-:W-:Y:S01]  /*4760*/  @!P1 ISETP.NE.AND P2, PT, R3, 0x1, PT ;  /* 0x000000010300980c */ /* 0x002fe20003f45270 */
[C---:B---3--:R-:W-:Y:S01]  /*4770*/  @!P1 IMAD.HI.U32 R14, R13.reuse, R14, RZ ;  /* 0x0000000e0d0e9227 */ /* 0x048fe200078e00ff */
[----:B-----5:R-:W-:Y:S03]  /*4780*/  @!P1 ISETP.NE.AND P0, PT, R10, 0x1, PT ;  /* 0x000000010a00980c */ /* 0x020fe60003f05270 */
[C---:B------:R-:W-:Y:S01]  /*4790*/  @!P1 IMAD.HI.U32 R11, R8.reuse, R11, RZ ;  /* 0x0000000b080b9227 */ /* 0x040fe200078e00ff */
[----:B------:R-:W-:Y:S04]  /*47a0*/  @!P1 SHF.R.U32.HI R14, RZ, R15, R14 ;  /* 0x0000000fff0e9219 */ /* 0x000fe8000001160e */
[----:B--2---:R-:W-:Y:S01]  /*47b0*/  @!P1 SHF.R.U32.HI R9, RZ, R0, R11 ;  /* 0x00000000ff099219 */ /* 0x004fe2000001160b */
[----:B------:R-:W-:Y:S01]  /*47c0*/  SYNCS.ARRIVE.TRANS64.RED.A1T0 RZ, [UR8], RZ ;  /* 0x000000ffffff79a7 */ /* 0x000fe20008100408 */
[----:B------:R-:W-:Y:S02]  /*47d0*/  @!P1 SEL R14, R13, R14, !P2 ;  /* 0x0000000e0d0e9207 */ /* 0x000fe40005000000 */
[----:B------:R-:W-:Y:S01]  /*47e0*/  @!P1 SEL R9, R8, R9, !P0 ;  /* 0x0000000908099207 */ /* 0x000fe20004000000 */
[----:B------:R-:W1:Y:S04]  /*47f0*/  SYNCS.PHASECHK.TRANS64.TRYWAIT P5, [UR7+0xd8], R12 ;  /* 0x0000d80cff0075a7 */ /* 0x000e6800080a1107 */
[----:B------:R-:W-:Y:S02]  /*4800*/  @!P1 IMAD.IADD R0, R9, 0x1, -R14 ;  /* 0x0000000109009824 */ /* 0x000fe400078e0a0e */
[----:B------:R-:W-:Y:S02]  /*4810*/  @!P1 IMAD.IADD R9, R14, 0x1, -R9 ;  /* 0x000000010e099824 */ /* 0x000fe400078e0a09 */
[----:B------:R-:W-:Y:S02]  /*4820*/  @!P1 IMAD R13, R0, R3, R13 ;  /* 0x00000003000d9224 */ /* 0x000fe400078e020d */
[----:B------:R-:W-:Y:S01]  /*4830*/  @!P1 IMAD R8, R9, R10, R8 ;  /* 0x0000000a09089224 */ /* 0x000fe200078e0208 */
[----:B-1----:R-:W-:Y:S06]  /*4840*/  @!P5 BRA `(.L_x_84) ;  /* 0x000000480038d947 */ /* 0x002fec0003800000 */
.L_x_163:
[----:B-1----:R-:W-:Y:S01]  /*4850*/  @!P4 IADD3 R3, P0, PT, R32, 0x580, RZ ;  /* 0x000005802003c810 */ /* 0x002fe20007f1e0ff */
[----:B------:R-:W-:Y:S01]  /*4860*/  VOTEU.ALL UP1, P4 ;  /* 0x0000000000ff7886 */ /* 0x000fe20002020000 */
[----:B------:R-:W-:Y:S01]  /*4870*/  UMOV UR20, 0x0 ;  /* 0x0000000000147882 */ /* 0x000fe20000000000 */
[----:B------:R-:W-:Y:S01]  /*4880*/  UMOV UR21, 0x10000000 ;  /* 0x1000000000157882 */ /* 0x000fe20000000000 */
[----:B------:R-:W-:Y:S01]  /*4890*/  @!P4 R2UR UR9, R3 ;  /* 0x000000000309c2ca */ /* 0x000fe200000e0000 */
[----:B------:R-:W-:Y:S01]  /*48a0*/  @!P4 IMAD.X R0, RZ, RZ, R33, P0 ;  /* 0x000000ffff00c224 */ /* 0x000fe200000e0621 */
[----:B------:R-:W-:Y:S01]  /*48b0*/  @!UP1 UIADD3 UR10, UPT, UPT, UR18, 0x40, URZ ;  /* 0x00000040120a9890 */ /* 0x000fe2000fffe0ff */
[----:B------:R-:W-:Y:S01]  /*48c0*/  ISETP.NE.AND P0, PT, R30, 0x2, PT ;  /* 0x000000021e00780c */ /* 0x000fe20003f05270 */
[----:B------:R-:W-:Y:S01]  /*48d0*/  UMOV UR11, UR19 ;  /* 0x00000013000b7c82 */ /* 0x000fe20008000000 */
[----:B------:R-:W-:Y:S01]  /*48e0*/  UMOV UR12, UR36 ;  /* 0x00000024000c7c82 */ /* 0x000fe20008000000 */
[----:B------:R-:W-:Y:S01]  /*48f0*/  @!P4 R2UR UR8, R0 ;  /* 0x000000000008c2ca */ /* 0x000fe200000e0000 */
[----:B------:R-:W-:Y:S01]  /*4900*/  IMAD.IADD R20, R8, 0x1, R147 ;  /* 0x0000000108147824 */ /* 0x000fe200078e0293 */
[----:B------:R-:W-:Y:S01]  /*4910*/  @P3 R2UR UR36, R28 ;  /* 0x000000001c2432ca */ /* 0x000fe200000e0000 */
[----:B------:R-:W-:Y:S01]  /*4920*/  IMAD.IADD R21, R13, 0x1, R170 ;  /* 0x000000010d157824 */ /* 0x000fe200078e02aa */
[----:B------:R-:W-:Y:S02]  /*4930*/  SEL R0, RZ, 0x1, P0 ;  /* 0x00000001ff007807 */ /* 0x000fe40000000000 */
[----:B------:R-:W-:Y:S01]  /*4940*/  LOP3.LUT R31, R31, 0x1, RZ, 0x3c, !PT ;  /* 0x000000011f1f7812 */ /* 0x000fe200078e3cff */
[----:B------:R-:W-:Y:S01]  /*4950*/  IMAD.U32 R10, RZ, RZ, UR9 ;  /* 0x00000009ff0a7e24 */ /* 0x000fe2000f8e00ff */
[----:B------:R-:W-:Y:S01]  /*4960*/  @!UP1 UIADD3 UR9, UPT, UPT, UR7, 0xc8, URZ ;  /* 0x000000c807099890 */ /* 0x000fe2000fffe0ff */
[----:B------:R-:W-:Y:S02]  /*4970*/  LOP3.LUT R29, R29, R0, RZ, 0x3c, !PT ;  /* 0x000000001d1d7212 */ /* 0x000fe400078e3cff */
[----:B------:R-:W-:Y:S02]  /*4980*/  SEL R30, R30, RZ, P0 ;  /* 0x000000ff1e1e7207 */ /* 0x000fe40000000000 */
[----:B------:R-:W-:Y:S01]  /*4990*/  IMAD.U32 R11, RZ, RZ, UR8 ;  /* 0x00000008ff0b7e24 */ /* 0x000fe2000f8e00ff */
[----:B------:R-:W-:Y:S01]  /*49a0*/  @!P4 R2UR UR14, R10 ;  /* 0x000000000a0ec2ca */ /* 0x000fe200000e0000 */
[----:B------:R-:W-:Y:S01]  /*49b0*/  @!UP1 UIADD3 UR8, UPT, UPT, UR7, 0x2200, URZ ;  /* 0x0000220007089890 */ /* 0x000fe2000fffe0ff */
[----:B------:R-:W-:Y:S02]  /*49c0*/  VOTEU.ALL UP1, P4 ;  /* 0x0000000000ff7886 */ /* 0x000fe40002020000 */
[----:B------:R-:W-:Y:S11]  /*49d0*/  @!P4 R2UR UR15, R11 ;  /* 0x000000000b0fc2ca */ /* 0x000ff600000e0000 */
[----:B------:R-:W-:Y:S02]  /*49e0*/  @!UPT UIADD3 URZ, UPT, UPT, URZ, URZ, URZ ;  /* 0x000000fffffff290 */ /* 0x000fe4000fffe0ff */
[----:B------:R2:W-:Y:S01]  /*49f0*/  @!UP1 UTMALDG.3D [UR8], [UR14], desc[UR20] ;  /* 0x000014080e0095b4 */ /* 0x0005e20008011000 */
[----:B------:R2:W-:Y:S01]  /*4a00*/  @!P4 SYNCS.ARRIVE.TRANS64.RED.A0TR RZ, [UR7+0xc8], R23 ;  /* 0x0000c817ffffc9a7 */ /* 0x0005e20008300407 */
[----:B------:R-:W-:Y:S01]  /*4a10*/  UPLOP3.LUT UP1, UPT, UPT, UPT, UPT, 0x80, 0x8 ;  /* 0x000000000008789c */ /* 0x000fe20003f2f070 */
[----:B------:R-:W-:Y:S01]  /*4a20*/  SYNCS.ARRIVE.TRANS64.RED.A1T0 RZ, [UR13], RZ ;  /* 0x000000ffffff79a7 */ /* 0x000fe2000810040d */
[----:B------:R-:W-:Y:S09]  /*4a30*/  @P3 BRA `(.L_x_85) ;  /* 0xfffffff400503947 */ /* 0x000ff2000383ffff */
[----:B------:R-:W-:-:S04]  /*4a40*/  SHF.L.U32 R3, R31, 0x1f, RZ ;  /* 0x0000001f1f037819 */ /* 0x000fc800000006ff */
[----:B------:R-:W1:Y:S02]  /*4a50*/  SYNCS.PHASECHK.TRANS64.TRYWAIT P0, [UR7+0xd0], R3 ;  /* 0x0000d003ff0075a7 */ /* 0x000e640008001107 */
[----:B-1----:R-:W-:Y:S05]  /*4a60*/  @!P0 BRA `(.L_x_86) ;  /* 0x0000004400c88947 */ /* 0x002fea0003800000 */
.L_x_165:
[----:B-1----:R-:W-:-:S07]  /*4a70*/  MOV R0, UR7 ;  /* 0x0000000700007c02 */ /* 0x002fce0008000f00 */
.L_x_87:
[----:B-1----:R-:W-:-:S04]  /*4a80*/  SHF.L.U32 R3, R31, 0x1f, RZ ;  /* 0x0000001f1f037819 */ /* 0x002fc800000006ff */
[----:B------:R1:W3:Y:S03]  /*4a90*/  SYNCS.PHASECHK.TRANS64.TRYWAIT P0, [R0+URZ+0xd8], R3 ;  /* 0x0000d803000075a7 */ /* 0x0002e600080011ff */
[----:B---3--:R-:W-:Y:S05]  /*4aa0*/  @!P0 NANOSLEEP.SYNCS 0x989680 ;  /* 0x009896800000895d */ /* 0x008fea0003900000 */
[----:B------:R-:W3:Y:S02]  /*4ab0*/  @!P0 SYNCS.PHASECHK.TRANS64 P0, [R0+URZ+0xd8], R3 ;  /* 0x0000d803000085a7 */ /* 0x000ee400080010ff */
[----:B--23--:R-:W-:Y:S05]  /*4ac0*/  @P0 EXIT ;  /* 0x000000000000094d */ /* 0x00cfea0003800000 */
[----:B------:R-:W-:Y:S05]  /*4ad0*/  BRA `(.L_x_87) ;  /* 0xfffffffc00e87947 */ /* 0x000fea000383ffff */
.L_x_76:
[----:B------:R-:W-:-:S06]  /*4ae0*/  UISETP.GE.AND UP1, UPT, UR8, 0x4, UPT ;  /* 0x000000040800788c */ /* 0x000fcc000bf26270 */
[----:B------:R-:W-:-:S13]  /*4af0*/  PLOP3.LUT P0, PT, PT, PT, UP1, 0x80, 0x8 ;  /* 0x000000000008781c */ /* 0x000fda0003f0f018 */
[----:B------:R-:W-:Y:S05]  /*4b00*/  @!P0 EXIT ;  /* 0x000000000000894d */ /* 0x000fea0003800000 */
[----:B------:R-:W-:Y:S01]  /*4b10*/  BAR.SYNC.DEFER_BLOCKING 0x6, 0xa0 ;  /* 0x0182800000007b1d */ /* 0x000fe20000010000 */
[C---:B------:R-:W-:Y:S01]  /*4b20*/  IMAD.SHL.U32 R3, R189.reuse, 0x40, RZ ;  /* 0x00000040bd037824 */ /* 0x040fe200078e00ff */
[C---:B------:R-:W-:Y:S01]  /*4b30*/  LOP3.LUT R193, R189.reuse, 0x60, RZ, 0xc0, !PT ;  /* 0x00000060bdc17812 */ /* 0x040fe200078ec0ff */
[C---:B------:R-:W-:Y:S01]  /*4b40*/  IMAD.SHL.U32 R172, R189.reuse, 0x8, RZ ;  /* 0x00000008bdac7824 */ /* 0x040fe200078e00ff */
[C---:B------:R-:W-:Y:S01]  /*4b50*/  LOP3.LUT R191, R189.reuse, 0x2, RZ, 0xc0, !PT ;  /* 0x00000002bdbf7812 */ /* 0x040fe200078ec0ff */
[----:B------:R-:W-:Y:S01]  /*4b60*/  IMAD.U32 R79, R189, 0x10000, RZ ;  /* 0x00010000bd4f7824 */ /* 0x000fe200078e00ff */
[----:B------:R-:W-:Y:S02]  /*4b70*/  UMOV UR49, 0x400 ;  /* 0x0000040000317882 */ /* 0x000fe40000000000 */
[----:B------:R-:W1:Y:S01]  /*4b80*/  LDC R177, c[0x0][0x370] ;  /* 0x0000dc00ffb17b82 */ /* 0x000e620000000800 */
[----:B------:R-:W-:Y:S01]  /*4b90*/  ULEA UR49, UR37, UR49, 0x18 ;  /* 0x0000003125317291 */ /* 0x000fe2000f8ec0ff */
[----:B------:R-:W-:Y:S01]  /*4ba0*/  LOP3.LUT R5, R3, 0x180, RZ, 0xc0, !PT ;  /* 0x0000018003057812 */ /* 0x000fe200078ec0ff */
[----:B------:R-:W-:Y:S01]  /*4bb0*/  HFMA2 R195, -RZ, RZ, 0, 0 ;  /* 0x00000000ffc37431 */ /* 0x000fe200000001ff */
[----:B------:R-:W-:Y:S01]  /*4bc0*/  LOP3.LUT R79, R79, 0x600000, RZ, 0xc0, !PT ;  /* 0x006000004f4f7812 */ /* 0x000fe200078ec0ff */
[----:B------:R-:W-:Y:S01]  /*4bd0*/  UIADD3 UR4, UPT, UPT, UR49, 0x4200, URZ ;  /* 0x0000420031047890 */ /* 0x000fe2000fffe0ff */
[----:B------:R-:W-:Y:S01]  /*4be0*/  LOP3.LUT R172, R5, 0x30, R172, 0xf8, !PT ;  /* 0x0000003005ac7812 */ /* 0x000fe200078ef8ac */
[----:B------:R-:W-:Y:S01]  /*4bf0*/  IMAD.MOV.U32 R76, RZ, RZ, RZ ;  /* 0x000000ffff4c7224 */ /* 0x000fe200078e00ff */
[----:B------:R-:W2:Y:S01]  /*4c00*/  LDC R74, c[0x0][0xb0c] ;  /* 0x0002c300ff4a7b82 */ /* 0x000ea20000000800 */
[----:B------:R-:W-:-:S02]  /*4c10*/  LOP3.LUT R189, R189, 0x4, RZ, 0xc0, !PT ;  /* 0x00000004bdbd7812 */ /* 0x000fc400078ec0ff */
[----:B------:R-:W-:Y:S02]  /*4c20*/  CS2R R182, SRZ ;  /* 0x0000000000b67805 */ /* 0x000fe4000001ff00 */
[----:B------:R-:W-:Y:S02]  /*4c30*/  LOP3.LUT R172, R172, 0x1e40, R3, 0xf8, !PT ;  /* 0x00001e40acac7812 */ /* 0x000fe400078ef803 */
[----:B------:R-:W-:Y:S02]  /*4c40*/  CS2R R180, SRZ ;  /* 0x0000000000b47805 */ /* 0x000fe4000001ff00 */
[----:B------:R-:W-:Y:S01]  /*4c50*/  IADD3 R188, PT, PT, -R189, 0x2, RZ ;  /* 0x00000002bdbc7810 */ /* 0x000fe20007ffe1ff */
[----:B------:R-:W-:Y:S01]  /*4c60*/  IMAD.MOV R176, RZ, RZ, -R191 ;  /* 0x000000ffffb07224 */ /* 0x000fe200078e0abf */
[----:B------:R-:W-:Y:S01]  /*4c70*/  MOV R192, UR4 ;  /* 0x0000000400c07c02 */ /* 0x000fe20008000f00 */
[----:B------:R-:W4:Y:S01]  /*4c80*/  LDC R174, c[0x0][0xb20] ;  /* 0x0002c800ffae7b82 */ /* 0x000f220000000800 */
[----:B------:R-:W3:Y:S01]  /*4c90*/  LDS R0, [UR49+0x1a0] ;  /* 0x0001a031ff007984 */ /* 0x000ee20008000800 */
[----:B------:R-:W-:Y:S01]  /*4ca0*/  VIADD R190, R172, UR49 ;  /* 0x00000031acbe7c36 */ /* 0x000fe20008000000 */
[----:B------:R-:W1:Y:S01]  /*4cb0*/  LDCU.64 UR52, c[0x0][0x348] ;  /* 0x00006900ff3477ac */ /* 0x000e620008000a00 */
[----:B------:R-:W-:-:S02]  /*4cc0*/  IMAD.MOV R175, RZ, RZ, -R189 ;  /* 0x000000ffffaf7224 */ /* 0x000fc400078e0abd */
[----:B------:R-:W-:Y:S01]  /*4cd0*/  VIADD R190, R190, 0x200 ;  /* 0x00000200bebe7836 */ /* 0x000fe20000000000 */
[----:B------:R-:W1:Y:S01]  /*4ce0*/  LDCU.64 UR38, c[0x0][0x888] ;  /* 0x00011100ff2677ac */ /* 0x000e620008000a00 */
[----:B------:R-:W1:Y:S01]  /*4cf0*/  LDC R73, c[0x0][0xb30] ;  /* 0x0002cc00ff497b82 */ /* 0x000e620000000800 */
[----:B------:R-:W1:Y:S01]  /*4d00*/  LDCU.64 UR44, c[0x0][0x890] ;  /* 0x00011200ff2c77ac */ /* 0x000e620008000a00 */
[----:B------:R-:W-:-:S06]  /*4d10*/  UIADD3 UR48, UPT, UPT, UR49, 0x200, URZ ;  /* 0x0000020031307890 */ /* 0x000fcc000fffe0ff */
[----:B------:R-:W1:Y:S08]  /*4d20*/  LDC.64 R168, c[0x0][0xb10] ;  /* 0x0002c400ffa87b82 */ /* 0x000e700000000a00 */
[----:B------:R-:W1:Y:S08]  /*4d30*/  LDC.64 R70, c[0x0][0xb18] ;  /* 0x0002c600ff467b82 */ /* 0x000e700000000a00 */
[----:B------:R-:W1:Y:S08]  /*4d40*/  LDC.64 R68, c[0x0][0xb28] ;  /* 0x0002ca00ff447b82 */ /* 0x000e700000000a00 */
[----:B------:R-:W1:Y:S01]  /*4d50*/  LDC.64 R166, c[0x0][0x8b0] ;  /* 0x00022c00ffa67b82 */ /* 0x000e620000000a00 */
[----:B---3--:R-:W-:-:S07]  /*4d60*/  IMAD.IADD R79, R0, 0x1, R79 ;  /* 0x00000001004f7824 */ /* 0x008fce00078e024f */
[----:B------:R-:W3:Y:S08]  /*4d70*/  LDC.64 R164, c[0x0][0x8a8] ;  /* 0x00022a00ffa47b82 */ /* 0x000ef00000000a00 */
[----:B--2-4-:R-:W1:Y:S02]  /*4d80*/  LDC R178, c[0x0][0x374] ;  /* 0x0000dd00ffb27b82 */ /* 0x014e640000000800 */
.L_x_114:
[C---:B------:R-:W-:Y:S02]  /*4d90*/  LEA R0, R195.reuse, UR49, 0x3 ;  /* 0x00000031c3007c11 */ /* 0x040fe4000f8e18ff */
[----:B------:R-:W-:Y:S02]  /*4da0*/  SHF.L.U32 R3, R182, 0x1f, RZ ;  /* 0x0000001fb6037819 */ /* 0x000fe400000006ff */
[----:B------:R-:W-:Y:S02]  /*4db0*/  LEA R16, R195, UR49, 0x4 ;  /* 0x00000031c3107c11 */ /* 0x000fe4000f8e20ff */
[----:B------:R-:W2:Y:S02]  /*4dc0*/  SYNCS.PHASECHK.TRANS64.TRYWAIT P0, [R0+URZ+0xf0], R3 ;  /* 0x0000f003000075a7 */ /* 0x000ea400080011ff */
[----:B-12---:R-:W-:Y:S05]  /*4dd0*/  @!P0 BRA `(.L_x_88) ;  /* 0x0000004400048947 */ /* 0x006fea0003800000 */
.L_x_166:
[----:B------:R-:W4:Y:S01]  /*4de0*/  LDC.64 R12, c[0x0][0xb10] ;  /* 0x0002c400ff0c7b82 */ /* 0x000f220000000a00 */
[----:B------:R-:W3:Y:S01]  /*4df0*/  LDS.128 R16, [R16+0x180] ;  /* 0x0001800010107984 */ /* 0x000ee20000000c00 */
[----:B-1----:R-:W-:Y:S01]  /*4e00*/  ISETP.NE.AND P1, PT, R73, 0x1, PT ;  /* 0x000000014900780c */ /* 0x002fe20003f25270 */
[----:B--2---:R-:W-:Y:S01]  /*4e10*/  VIADD R0, R0, 0x100 ;  /* 0x0000010000007836 */ /* 0x004fe20000000000 */
[----:B------:R-:W-:Y:S04]  /*4e20*/  ISETP.GE.AND P0, PT, R72, 0x1, PT ;  /* 0x000000014800780c */ /* 0x000fe80003f06270 */
[----:B------:R-:W1:Y:S01]  /*4e30*/  LDC.64 R10, c[0x0][0xb18] ;  /* 0x0002c600ff0a7b82 */ /* 0x000e620000000a00 */
[----:B------:R-:W-:Y:S01]  /*4e40*/  PRMT R0, RZ, 0x654, R0 ;  /* 0x00000654ff007816 */ /* 0x000fe20000000000 */
[----:B------:R-:W-:Y:S01]  /*4e50*/  @!PT LDS RZ, [RZ] ;  /* 0x00000000fffff984 */ /* 0x000fe20000000800 */
[----:B------:R-:W-:Y:S01]  /*4e60*/  @!PT LDS RZ, [RZ] ;  /* 0x00000000fffff984 */ /* 0x000fe20000000800 */
[----:B------:R-:W-:Y:S01]  /*4e70*/  @!PT LDS RZ, [RZ] ;  /* 0x00000000fffff984 */ /* 0x000fe20000000800 */
[----:B------:R-:W-:Y:S01]  /*4e80*/  @!PT LDS RZ, [RZ] ;  /* 0x00000000fffff984 */ /* 0x000fe20000000800 */
[----:B------:R2:W-:Y:S06]  /*4e90*/  MEMBAR.ALL.CTA ;  /* 0x0000000000007992 */ /* 0x0005ec0000008000 */
[----:B--2---:R-:W2:Y:S01]  /*4ea0*/  FENCE.VIEW.ASYNC.S ;  /* 0x00000000000073c6 */ /* 0x004ea20000000000 */
[----:B------:R-:W1:Y:S08]  /*4eb0*/  @!P1 LDC R14, c[0x0][0xb20] ;  /* 0x0002c800ff0e9b82 */ /* 0x000e700000000800 */
[----:B------:R-:W1:Y:S01]  /*4ec0*/  @!P1 LDC R9, c[0x0][0xb0c] ;  /* 0x0002c300ff099b82 */ /* 0x000e620000000800 */
[----:B--2---:R2:W-:Y:S01]  /*4ed0*/  SYNCS.ARRIVE.TRANS64.RED.A1T0 RZ, [R0+URZ], RZ ;  /* 0x000000ff00ff79a7 */ /* 0x0045e200081004ff */
[----:B---3--:R-:W-:Y:S04]  /*4ee0*/  LOP3.LUT P4, RZ, R18, 0x1, RZ, 0xc0, !PT ;  /* 0x0000000112ff7812 */ /* 0x008fe8000788c0ff */
[----:B------:R-:W-:Y:S09]  /*4ef0*/  P2R R194, PR, RZ, 0x10 ;  /* 0x00000010ffc27803 */ /* 0x000ff20000000000 */
[----:B------:R-:W-:Y:S02]  /*4f00*/  @P4 MOV R77, R16 ;  /* 0x00000010004d4202 */ /* 0x000fe40000000f00 */
[----:B------:R-:W-:Y:S01]  /*4f10*/  @P4 LOP3.LUT R75, R17, 0xffff, RZ, 0xc0, !PT ;  /* 0x0000ffff114b4812 */ /* 0x000fe200078ec0ff */
[----:B--2-4-:R-:W-:Y:S06]  /*4f20*/  @!P0 BRA `(.L_x_89) ;  /* 0x0000000000a48947 */ /* 0x014fec0003800000 */
[----:B------:R-:W-:Y:S01]  /*4f30*/  IMAD.HI.U32 R23, R178, R71, RZ ;  /* 0x00000047b2177227 */ /* 0x000fe200078e00ff */
[----:B------:R-:W-:Y:S02]  /*4f40*/  ISETP.NE.AND P0, PT, R70, 0x1, PT ;  /* 0x000000014600780c */ /* 0x000fe40003f05270 */
[----:B------:R-:W-:Y:S01]  /*4f50*/  ISETP.NE.AND P2, PT, R72, 0x1, PT ;  /* 0x000000014800780c */ /* 0x000fe20003f45270 */
[----:B------:R-:W-:Y:S01]  /*4f60*/  IMAD.HI.U32 R22, R177, R168, RZ ;  /* 0x000000a8b1167227 */ /* 0x000fe200078e00ff */
[----:B------:R-:W-:Y:S02]  /*4f70*/  SHF.R.U32.HI R23, RZ, R174, R23 ;  /* 0x000000aeff177219 */ /* 0x000fe40000011617 */
[----:B------:R-:W-:Y:S01]  /*4f80*/  ISETP.NE.AND P3, PT, R74, 0x1, PT ;  /* 0x000000014a00780c */ /* 0x000fe20003f65270 */
[----:B------:R-:W-:Y:S01]  /*4f90*/  IMAD.HI.U32 R26, R77, R168, RZ ;  /* 0x000000a84d1a7227 */ /* 0x000fe200078e00ff */
[----:B------:R-:W-:Y:S02]  /*4fa0*/  SHF.R.U32.HI R22, RZ, R169, R22 ;  /* 0x000000a9ff167219 */ /* 0x000fe40000011616 */
[----:B------:R-:W-:Y:S01]  /*4fb0*/  SEL R3, R178, R23, !P0 ;  /* 0x00000017b2037207 */ /* 0x000fe20004000000 */
[----:B------:R-:W-:Y:S01]  /*4fc0*/  IMAD.HI.U32 R23, R75, R71, RZ ;  /* 0x000000474b177227 */ /* 0x000fe200078e00ff */
[----:B------:R-:W-:Y:S02]  /*4fd0*/  SEL R7, R177, R22, !P3 ;  /* 0x00000016b1077207 */ /* 0x000fe40005800000 */
[----:B------:R-:W-:Y:S01]  /*4fe0*/  SHF.R.U32.HI R26, RZ, R169, R26 ;  /* 0x000000a9ff1a7219 */ /* 0x000fe2000001161a */
[-C--:B------:R-:W-:Y:S04]  /*4ff0*/  IMAD.HI.U32 R22, R3, R68.reuse, RZ ;  /* 0x0000004403167227 */ /* 0x080fe800078e00ff */
[----:B------:R-:W-:Y:S01]  /*5000*/  IMAD.HI.U32 R24, R7, R68, RZ ;  /* 0x0000004407187227 */ /* 0x000fe200078e00ff */
[-C--:B------:R-:W-:Y:S02]  /*5010*/  @P2 SHF.R.U32.HI R3, RZ, R69.reuse, R22 ;  /* 0x00000045ff032219 */ /* 0x080fe40000011616 */
[----:B------:R-:W-:Y:S02]  /*5020*/  SHF.R.U32.HI R22, RZ, R174, R23 ;  /* 0x000000aeff167219 */ /* 0x000fe40000011617 */
[----:B------:R-:W-:Y:S01]  /*5030*/  @P2 SHF.R.U32.HI R7, RZ, R69, R24 ;  /* 0x00000045ff072219 */ /* 0x000fe20000011618 */
[C---:B------:R-:W-:Y:S01]  /*5040*/  IMAD R2, R72.reuse, R3, RZ ;  /* 0x0000000348027224 */ /* 0x040fe200078e02ff */
[----:B------:R-:W-:Y:S02]  /*5050*/  SEL R5, R75, R22, !P0 ;  /* 0x000000164b057207 */ /* 0x000fe40004000000 */
[----:B------:R-:W-:Y:S01]  /*5060*/  SEL R3, R77, R26, !P3 ;  /* 0x0000001a4d037207 */ /* 0x000fe20005800000 */
[----:B------:R-:W-:Y:S01]  /*5070*/  IMAD R4, R72, R7, RZ ;  /* 0x0000000748047224 */ /* 0x000fe200078e02ff */
[C---:B------:R-:W-:Y:S01]  /*5080*/  ISETP.GE.AND P0, PT, R5.reuse, R2, PT ;  /* 0x000000020500720c */ /* 0x040fe20003f06270 */
[----:B------:R-:W-:Y:S03]  /*5090*/  IMAD.HI.U32 R6, R5, R68, RZ ;  /* 0x0000004405067227 */ /* 0x000fe600078e00ff */
[----:B------:R-:W-:Y:S01]  /*50a0*/  ISETP.GE.OR P0, PT, R3, R4, P0 ;  /* 0x000000040300720c */ /* 0x000fe20000706670 */
[----:B------:R-:W-:Y:S01]  /*50b0*/  IMAD.MOV R4, RZ, RZ, -R3 ;  /* 0x000000ffff047224 */ /* 0x000fe200078e0a03 */
[-C--:B------:R-:W-:Y:S03]  /*50c0*/  SHF.R.U32.HI R6, RZ, R69.reuse, R6 ;  /* 0x00000045ff067219 */ /* 0x080fe60000011606 */
[----:B------:R-:W-:Y:S01]  /*50d0*/  IMAD R77, R74, R4, R77 ;  /* 0x000000044a4d7224 */ /* 0x000fe200078e024d */
[----:B------:R-:W-:Y:S05]  /*50e0*/  SEL R15, R5, R6, !P2 ;  /* 0x00000006050f7207 */ /* 0x000fea0005000000 */
[----:B------:R-:W-:Y:S02]  /*50f0*/  IMAD.MOV R6, RZ, RZ, -R15 ;  /* 0x000000ffff067224 */ /* 0x000fe400078e0a0f */
[C---:B------:R-:W-:Y:S04]  /*5100*/  @!P0 IMAD.HI.U32 R2, R3.reuse, R68, RZ ;  /* 0x0000004403028227 */ /* 0x040fe800078e00ff */
[----:B------:R-:W-:Y:S01]  /*5110*/  IMAD R6, R72, R6, R5 ;  /* 0x0000000648067224 */ /* 0x000fe200078e0205 */
[----:B------:R-:W-:Y:S04]  /*5120*/  @!P0 SHF.R.U32.HI R2, RZ, R69, R2 ;  /* 0x00000045ff028219 */ /* 0x000fe80000011602 */
[----:B------:R-:W-:Y:S02]  /*5130*/  @!P0 SEL R0, R3, R2, !P2 ;  /* 0x0000000203008207 */ /* 0x000fe40005000000 */
[----:B------:R-:W-:Y:S02]  /*5140*/  IADD3 R2, PT, PT, -R5, RZ, RZ ;  /* 0x000000ff05027210 */ /* 0x000fe40007ffe1ff */
[----:B------:R-:W-:Y:S01]  /*5150*/  @!P0 IADD3 R8, PT, PT, R15, -R0, RZ ;  /* 0x800000000f088210 */ /* 0x000fe20007ffe0ff */
[----:B------:R-:W-:Y:S02]  /*5160*/  @!P0 IMAD R0, R7, R6, R0 ;  /* 0x0000000607008224 */ /* 0x000fe400078e0200 */
[----:B------:R-:W-:Y:S02]  /*5170*/  IMAD R75, R70, R2, R75 ;  /* 0x00000002464b7224 */ /* 0x000fe400078e024b */
[----:B------:R-:W-:Y:S02]  /*5180*/  @!P0 IMAD R5, R8, R72, R3 ;  /* 0x0000004808058224 */ /* 0x000fe400078e0203 */
[----:B------:R-:W-:Y:S04]  /*5190*/  @!P0 IMAD.MOV.U32 R3, RZ, RZ, R0 ;  /* 0x000000ffff038224 */ /* 0x000fe800078e0000 */
[----:B------:R-:W-:Y:S02]  /*51a0*/  IMAD R77, R3, R74, R77 ;  /* 0x0000004a034d7224 */ /* 0x000fe400078e024d */
[----:B------:R-:W-:Y:S07]  /*51b0*/  IMAD R75, R5, R70, R75 ;  /* 0x00000046054b7224 */ /* 0x000fee00078e024b */
.L_x_89:
[----:B-1----:R-:W-:Y:S01]  /*51c0*/  @!P1 ISETP.NE.AND P0, PT, R10, 0x1, PT ;  /* 0x000000010a00980c */ /* 0x002fe20003f05270 */
[----:B------:R-:W-:Y:S01]  /*51d0*/  @!P1 IMAD.HI.U32 R0, R77, R12, RZ ;  /* 0x0000000c4d009227 */ /* 0x000fe200078e00ff */
[----:B------:R-:W-:Y:S01]  /*51e0*/  @!P1 ISETP.NE.AND P2, PT, R9, 0x1, PT ;  /* 0x000000010900980c */ /* 0x000fe20003f45270 */
[----:B------:R-:W-:Y:S01]  /*51f0*/  ULOP3.LUT UP0, URZ, UR48, 0x1b0, URZ, 0xc0, !UPT ;  /* 0x000001b030ff7892 */ /* 0x000fe2000f80c0ff */
[----:B------:R-:W-:Y:S01]  /*5200*/  R2UR UR42, R21 ;  /* 0x00000000152a72ca */ /* 0x000fe200000e0000 */
[----:B------:R-:W-:Y:S01]  /*5210*/  @!P1 IMAD.HI.U32 R3, R75, R11, RZ ;  /* 0x0000000b4b039227 */ /* 0x000fe200078e00ff */
[----:B------:R-:W-:Y:S02]  /*5220*/  @!P1 SHF.R.U32.HI R0, RZ, R13, R0 ;  /* 0x0000000dff009219 */ /* 0x000fe40000011600 */
[----:B------:R-:W-:Y:S01]  /*5230*/  R2UR UR41, R20 ;  /* 0x00000000142972ca */ /* 0x000fe200000e0000 */
[----:B------:R-:W-:Y:S01]  /*5240*/  VIADD R195, R195, 0x1 ;  /* 0x00000001c3c37836 */ /* 0x000fe20000000000 */
[----:B------:R-:W-:Y:S02]  /*5250*/  @!P1 SHF.R.U32.HI R2, RZ, R14, R3 ;  /* 0x0000000eff029219 */ /* 0x000fe40000011603 */
[----:B------:R-:W-:Y:S02]  /*5260*/  @!P1 SEL R3, R77, R0, !P2 ;  /* 0x000000004d039207 */ /* 0x000fe40005000000 */
[----:B------:R-:W-:Y:S02]  /*5270*/  @!P1 SEL R2, R75, R2, !P0 ;  /* 0x000000024b029207 */ /* 0x000fe40004000000 */
[----:B------:R-:W-:Y:S01]  /*5280*/  @P4 SHF.R.U32.HI R179, RZ, 0x10, R17 ;  /* 0x00000010ffb34819 */ /* 0x000fe20000011611 */
[----:B------:R-:W-:Y:S02]  /*5290*/  USHF.L.U32 UR42, UR42, 0x7, URZ ;  /* 0x000000072a2a7899 */ /* 0x000fe400080006ff */
[----:B------:R-:W-:Y:S02]  /*52a0*/  @!P1 IMAD.IADD R0, R2, 0x1, -R3 ;  /* 0x0000000102009824 */ /* 0x000fe400078e0a03 */
[----:B------:R-:W-:Y:S01]  /*52b0*/  @!P1 IMAD.IADD R2, R3, 0x1, -R2 ;  /* 0x0000000103029824 */ /* 0x000fe200078e0a02 */
[----:B------:R-:W-:Y:S01]  /*52c0*/  USHF.L.U32 UR41, UR41, 0x7, URZ ;  /* 0x0000000729297899 */ /* 0x000fe200080006ff */
[----:B------:R-:W-:Y:S02]  /*52d0*/  @!P1 IMAD R77, R0, R9, R77 ;  /* 0x00000009004d9224 */ /* 0x000fe400078e024d */
[----:B------:R-:W-:Y:S01]  /*52e0*/  @!P1 IMAD R75, R2, R10, R75 ;  /* 0x0000000a024b9224 */ /* 0x000fe200078e024b */
[----:B------:R-:W-:Y:S08]  /*52f0*/  BRA.U !UP0, `(.L_x_90) ;  /* 0x0000000108407547 */ /* 0x000ff0000b800000 */
[----:B------:R-:W1:Y:S01]  /*5300*/  LDCU.64 UR8, c[0x4][0x80] ;  /* 0x01001000ff0877ac */ /* 0x000e620008000a00 */
[----:B------:R-:W-:Y:S01]  /*5310*/  MOV R3, 0x0 ;  /* 0x0000000000037802 */ /* 0x000fe20000000f00 */
[----:B------:R-:W-:Y:S02]  /*5320*/  HFMA2 R12, -RZ, RZ, 0, 5.9604644775390625e-08 ;  /* 0x00000001ff0c7431 */ /* 0x000fe400000001ff */
[----:B------:R-:W-:Y:S02]  /*5330*/  IMAD.MOV.U32 R8, RZ, RZ, 0x70 ;  /* 0x00000070ff087424 */ /* 0x000fe400078e00ff */
[----:B------:R-:W-:Y:S01]  /*5340*/  IMAD.MOV.U32 R13, RZ, RZ, RZ ;  /* 0x000000ffff0d7224 */ /* 0x000fe200078e00ff */
[----:B------:R-:W2:Y:S01]  /*5350*/  LDCU.64 UR6, c[0x4][0x88] ;  /* 0x01001100ff0677ac */ /* 0x000ea20008000a00 */
[----:B------:R-:W3:Y:S01]  /*5360*/  LDC.64 R2, c[0x4][R3] ;  /* 0x0100000003027b82 */ /* 0x000ee20000000a00 */
[----:B------:R-:W4:Y:S01]  /*5370*/  LDCU.64 UR4, c[0x4][0x8] ;  /* 0x01000100ff0477ac */ /* 0x000f220008000a00 */
[----:B-1----:R-:W-:Y:S01]  /*5380*/  MOV R5, UR9 ;  /* 0x0000000900057c02 */ /* 0x002fe20008000f00 */
[----:B------:R-:W-:Y:S01]  /*5390*/  IMAD.U32 R4, RZ, RZ, UR8 ;  /* 0x00000008ff047e24 */ /* 0x000fe2000f8e00ff */
[----:B--2---:R-:W-:Y:S01]  /*53a0*/  MOV R7, UR7 ;  /* 0x0000000700077c02 */ /* 0x004fe20008000f00 */
[----:B------:R-:W-:Y:S01]  /*53b0*/  IMAD.U32 R6, RZ, RZ, UR6 ;  /* 0x00000006ff067e24 */ /* 0x000fe2000f8e00ff */
[----:B----4-:R-:W-:Y:S01]  /*53c0*/  MOV R11, UR5 ;  /* 0x00000005000b7c02 */ /* 0x010fe20008000f00 */
[----:B------:R-:W-:Y:S02]  /*53d0*/  IMAD.U32 R10, RZ, RZ, UR4 ;  /* 0x00000004ff0a7e24 */ /* 0x000fe4000f8e00ff */
[----:B------:R-:W-:Y:S07]  /*53e0*/  LEPC R20, `(.L_x_90) ;  /* 0x000000001014794e */ /* 0x000fee0000000000 */
[----:B---3-5:R-:W-:Y:S05]  /*53f0*/  CALL.ABS.NOINC R2 ;  /* 0x0000000002007343 */ /* 0x028fea0003c00000 */
.L_x_90:
[----:B------:R-:W-:Y:S01]  /*5400*/  LOP3.LUT P0, RZ, R192, 0x1b0, RZ, 0xc0, !PT ;  /* 0x000001b0c0ff7812 */ /* 0x000fe2000780c0ff */
[----:B------:R-:W-:Y:S11]  /*5410*/  BSSY.RECONVERGENT B6, `(.L_x_91) ;  /* 0x0000013000067945 */ /* 0x000ff60003800200 */
[----:B------:R-:W-:Y:S01]  /*5420*/  @!UPT UIADD3 URZ, UPT, UPT, URZ, URZ, URZ ;  /* 0x000000fffffff290 */ /* 0x000fe2000fffe0ff */
[----:B------:R-:W-:Y:S05]  /*5430*/  @!P0 BRA `(.L_x_92) ;  /* 0x0000000000408947 */ /* 0x000fea0003800000 */
        /* <DEDUP_REMOVED lines=16> */
.L_x_92:
[----:B------:R-:W-:Y:S05]  /*5540*/  BSYNC.RECONVERGENT B6 ;  /* 0x0000000000067941 */ /* 0x000fea0003800200 */
.L_x_91:
[----:B------:R-:W-:Y:S01]  /*5550*/  ISETP.NE.U32.AND P4, PT, R166, RZ, PT ;  /* 0x000000ffa600720c */ /* 0x000fe20003f85070 */
[----:B------:R-:W-:Y:S01]  /*5560*/  UISETP.NE.AND UP2, UPT, UR50, URZ, UPT ;  /* 0x000000ff3200728c */ /* 0x000fe2000bf45270 */
[----:B------:R-:W-:Y:S01]  /*5570*/  ISETP.NE.U32.AND P2, PT, RZ, UR38, PT ;  /* 0x00000026ff007c0c */ /* 0x000fe2000bf45070 */
[----:B------:R-:W-:Y:S01]  /*5580*/  UISETP.NE.U32.AND UP1, UPT, UR44, URZ, UPT ;  /* 0x000000ff2c00728c */ /* 0x000fe2000bf25070 */
[----:B------:R-:W-:Y:S01]  /*5590*/  ISETP.NE.AND.EX P4, PT, R167, RZ, PT, P4 ;  /* 0x000000ffa700720c */ /* 0x000fe20003f85340 */
[----:B------:R-:W-:Y:S01]  /*55a0*/  UPLOP3.LUT UP0, UPT, UPT, UPT, UPT, 0x40, 0x4 ;  /* 0x000000000004789c */ /* 0x000fe20003f0e870 */
[----:B------:R-:W-:Y:S01]  /*55b0*/  ISETP.NE.AND.EX P2, PT, RZ, UR39, PT, P2 ;  /* 0x00000027ff007c0c */ /* 0x000fe2000bf45320 */
[----:B------:R-:W-:Y:S01]  /*55c0*/  UISETP.NE.AND.EX UP1, UPT, UR45, URZ, UPT, UP1 ;  /* 0x000000ff2d00728c */ /* 0x000fe2000bf25310 */
[----:B------:R-:W-:Y:S04]  /*55d0*/  PLOP3.LUT P1, PT, PT, PT, UP2, 0x80, 0x8 ;  /* 0x000000000008781c */ /* 0x000fe80003f2f028 */
[----:B------:R-:W-:Y:S06]  /*55e0*/  @UP2 UPLOP3.LUT UP0, UPT, UPT, UPT, UP1, 0x80, 0x8 ;  /* 0x000000000008289c */ /* 0x000fec0003f0f010 */
[----:B------:R-:W-:Y:S01]  /*55f0*/  PLOP3.LUT P0, PT, PT, PT, UP0, 0x80, 0x8 ;  /* 0x000000000008781c */ /* 0x000fe20003f0f008 */
[----:B------:R-:W-:Y:S01]  /*5600*/  @!UPT UIADD3 URZ, UPT, UPT, URZ, URZ, URZ ;  /* 0x000000fffffff290 */ /* 0x000fe2000fffe0ff */
[----:B------:R-:W-:Y:S11]  /*5610*/  BRA.U !UP1, `(.L_x_93) ;  /* 0x0000000109387547 */ /* 0x000ff6000b800000 */
[----:B------:R-:W-:Y:S01]  /*5620*/  UISETP.NE.U32.AND UP0, UPT, UR38, URZ, UPT ;  /* 0x000000ff2600728c */ /* 0x000fe2000bf05070 */
[----:B------:R-:W-:Y:S02]  /*5630*/  HFMA2 R0, -RZ, RZ, 0, 5.9604644775390625e-08 ;  /* 0x00000001ff007431 */ /* 0x000fe400000001ff */
[----:B------:R-:W-:Y:S01]  /*5640*/  IMAD.MOV.U32 R171, RZ, RZ, 0x1 ;  /* 0x00000001ffab7424 */ /* 0x000fe200078e00ff */
[----:B------:R-:W-:Y:S06]  /*5650*/  UISETP.NE.AND.EX UP0, UPT, UR39, URZ, UPT, UP0 ;  /* 0x000000ff2700728c */ /* 0x000fec000bf05300 */
[----:B------:R-:W-:Y:S05]  /*5660*/  PLOP3.LUT P3, PT, PT, PT, UP0, 0x80, 0x8 ;  /* 0x000000000008781c */ /* 0x000fea0003f6f008 */
[----:B------:R-:W1:Y:S01]  /*5670*/  @UP0 LDCU.64 UR6, c[0x0][0x888] ;  /* 0x00011100ff0607ac */ /* 0x000e620008000a00 */
[----:B------:R-:W-:Y:S07]  /*5680*/  @UP0 UIMAD UR4, UR36, UR44, URZ ;  /* 0x0000002c240402a4 */ /* 0x000fee000f8e02ff */
[----:B------:R-:W-:Y:S01]  /*5690*/  @!P3 PRMT R171, R0, 0x7610, R171 ;  /* 0x0000761000abb816 */ /* 0x000fe200000000ab */
[----:B-1----:R-:W-:Y:S03]  /*56a0*/  @UP0 UIMAD.WIDE UR6, UR4, 0x4, UR6 ;  /* 0x00000004040608a5 */ /* 0x002fe6000f8e0206 */
[----:B------:R-:W1:Y:S03]  /*56b0*/  @!UP0 LDCU UR4, c[0x0][0x880] ;  /* 0x00011000ff0487ac */ /* 0x000e660008000800 */
[----:B------:R-:W-:Y:S01]  /*56c0*/  IMAD.U32 R2, RZ, RZ, UR6 ;  /* 0x00000006ff027e24 */ /* 0x000fe2000f8e00ff */
[----:B------:R-:W-:Y:S05]  /*56d0*/  MOV R3, UR7 ;  /* 0x0000000700037c02 */ /* 0x000fea0008000f00 */
[----:B-----5:R2:W5:Y:S02]  /*56e0*/  @P3 LDG.E R81, desc[UR46][R2.64] ;  /* 0x0000002e02513981 */ /* 0x020564000c1e1900 */
[----:B-12---:R-:W-:Y:S02]  /*56f0*/  @!P3 IMAD.U32 R81, RZ, RZ, UR4 ;  /* 0x00000004ff51be24 */ /* 0x006fe4000f8e00ff */
.L_x_93:
[----:B------:R-:W-:Y:S05]  /*5700*/  @!P4 BRA `(.L_x_94) ;  /* 0x000000000020c947 */ /* 0x000fea0003800000 */
[----:B------:R-:W-:Y:S04]  /*5710*/  ISETP.NE.U32.AND P3, PT, R164, RZ, PT ;  /* 0x000000ffa400720c */ /* 0x000fe80003f65070 */
[----:B------:R-:W-:Y:S11]  /*5720*/  ISETP.NE.AND.EX P3, PT, R165, RZ, PT, P3 ;  /* 0x000000ffa500720c */ /* 0x000ff60003f65330 */
[----:B------:R-:W-:Y:S02]  /*5730*/  @!UPT UIADD3 URZ, UPT, UPT, URZ, URZ, URZ ;  /* 0x000000fffffff290 */ /* 0x000fe4000fffe0ff */
[----:B------:R-:W1:Y:S01]  /*5740*/  @P3 LDC.64 R2, c[0x0][0x8a8] ;  /* 0x00022a00ff023b82 */ /* 0x000e620000000a00 */
[----:B------:R-:W-:Y:S04]  /*5750*/  @P3 IMAD R0, R166, UR36, RZ ;  /* 0x00000024a6003c24 */ /* 0x000fe8000f8e02ff */
[----:B-1----:R-:W-:Y:S05]  /*5760*/  @P3 IMAD.WIDE R2, R0, 0x4, R2 ;  /* 0x0000000400023825 */ /* 0x002fea00078e0202 */
[----:B-----5:R1:W5:Y:S02]  /*5770*/  @P3 LDG.E R78, desc[UR46][R2.64] ;  /* 0x0000002e024e3981 */ /* 0x020364000c1e1900 */
[----:B-1----:R-:W2:Y:S02]  /*5780*/  @!P3 LDC R78, c[0x0][0x8a0] ;  /* 0x00022800ff4ebb82 */ /* 0x002ea40000000800 */
.L_x_94:
[----:B-----5:R-:W-:Y:S01]  /*5790*/  FSETP.NEU.AND P4, PT, R81, RZ, PT ;  /* 0x000000ff5100720b */ /* 0x020fe20003f8d000 */
[----:B------:R-:W-:Y:S01]  /*57a0*/  BSSY B1, `(.L_x_95) ;  /* 0x0000047000017945 */ /* 0x000fe20003800000 */
[----:B------:R-:W-:Y:S01]  /*57b0*/  SEL R5, RZ, 0xffffffff, P2 ;  /* 0xffffffffff057807 */ /* 0x000fe20001000000 */
[----:B------:R-:W-:Y:S01]  /*57c0*/  IMAD.MOV.U32 R208, RZ, RZ, 0x1 ;  /* 0x00000001ffd07424 */ /* 0x000fe200078e00ff */
[----:B------:R-:W-:Y:S01]  /*57d0*/  LOP3.LUT P3, RZ, R171, 0xff, RZ, 0xc0, !PT ;  /* 0x000000ffabff7812 */ /* 0x000fe2000786c0ff */
[C---:B------:R-:W-:Y:S01]  /*57e0*/  IMAD R80, R76.reuse, 0x80, R79 ;  /* 0x000000804c507824 */ /* 0x040fe200078e024f */
[----:B------:R-:W-:Y:S02]  /*57f0*/  @P1 SEL R0, RZ, 0xffffffff, P4 ;  /* 0xffffffffff001807 */ /* 0x000fe40002000000 */
[----:B------:R-:W-:Y:S02]  /*5800*/  CS2R R162, SRZ ;  /* 0x0000000000a27805 */ /* 0x000fe4000001ff00 */
[----:B------:R-:W-:Y:S02]  /*5810*/  LEA R3, R181, UR49, 0x3 ;  /* 0x00000031b5037c11 */ /* 0x000fe4000f8e18ff */
[----:B------:R-:W-:Y:S02]  /*5820*/  CS2R R160, SRZ ;  /* 0x0000000000a07805 */ /* 0x000fe4000001ff00 */
[----:B------:R-:W-:Y:S02]  /*5830*/  @P0 SEL R0, R5, R0, !P3 ;  /* 0x0000000005000207 */ /* 0x000fe40005800000 */
[----:B------:R-:W-:Y:S02]  /*5840*/  CS2R R158, SRZ ;  /* 0x00000000009e7805 */ /* 0x000fe4000001ff00 */
[----:B------:R-:W-:Y:S02]  /*5850*/  LEA R207, R76, UR49, 0x3 ;  /* 0x000000314ccf7c11 */ /* 0x000fe4000f8e18ff */
[----:B------:R-:W-:Y:S02]  /*5860*/  CS2R R156, SRZ ;  /* 0x00000000009c7805 */ /* 0x000fe4000001ff00 */
[----:B------:R-:W-:Y:S02]  /*5870*/  @P1 LOP3.LUT R0, R0, 0x1, RZ, 0xc0, !PT ;  /* 0x0000000100001812 */ /* 0x000fe400078ec0ff */
[----:B------:R-:W-:Y:S02]  /*5880*/  CS2R R154, SRZ ;  /* 0x00000000009a7805 */ /* 0x000fe4000001ff00 */
[----:B------:R-:W-:Y:S02]  /*5890*/  SHF.L.U32 R2, R183, 0x1f, RZ ;  /* 0x0000001fb7027819 */ /* 0x000fe400000006ff */
[----:B------:R-:W-:Y:S02]  /*58a0*/  CS2R R152, SRZ ;  /* 0x0000000000987805 */ /* 0x000fe4000001ff00 */
[----:B------:R-:W-:Y:S02]  /*58b0*/  ISETP.NE.U32.OR P6, PT, R0, 0x1, !P1 ;  /* 0x000000010000780c */ /* 0x000fe40004fc5470 */
[----:B------:R-:W-:Y:S02]  /*58c0*/  CS2R R150, SRZ ;  /* 0x0000000000967805 */ /* 0x000fe4000001ff00 */
[----:B------:R-:W-:Y:S02]  /*58d0*/  PLOP3.LUT P2, PT, PT, PT, UP1, 0x80, 0x8 ;  /* 0x000000000008781c */ /* 0x000fe40003f4f018 */
[----:B------:R-:W-:Y:S02]  /*58e0*/  CS2R R148, SRZ ;  /* 0x0000000000947805 */ /* 0x000fe4000001ff00 */
[----:B------:R-:W-:Y:S02]  /*58f0*/  SEL R0, RZ, 0xffffffff, P4 ;  /* 0xffffffffff007807 */ /* 0x000fe40002000000 */
[----:B------:R-:W-:Y:S03]  /*5900*/  P2R R184, PR, RZ, 0x40 ;  /* 0x00000040ffb87803 */ /* 0x000fe60000000000 */
[----:B------:R-:W-:Y:S04]  /*5910*/  @P6 SHF.L.U32 R4, R180, 0x1f, RZ ;  /* 0x0000001fb4046819 */ /* 0x000fe800000006ff */
[----:B------:R-:W-:Y:S01]  /*5920*/  @P2 SEL R0, R5, R0, !P3 ;  /* 0x0000000005002207 */ /* 0x000fe20005800000 */
[----:B------:R-:W1:Y:S03]  /*5930*/  @P6 SYNCS.PHASECHK.TRANS64.TRYWAIT P1, [R3+URZ+0xc0], R4 ;  /* 0x0000c004030065a7 */ /* 0x000e6600080211ff */
[----:B------:R-:W-:Y:S04]  /*5940*/  LOP3.LUT R0, R0, 0x1, RZ, 0xc0, !PT ;  /* 0x0000000100007812 */ /* 0x000fe800078ec0ff */
[----:B------:R-:W-:Y:S04]  /*5950*/  ISETP.NE.U32.AND P5, PT, R0, 0x1, PT ;  /* 0x000000010000780c */ /* 0x000fe80003fa5070 */
[----:B------:R-:W-:Y:S01]  /*5960*/  P2R R209, PR, RZ, 0x20 ;  /* 0x00000020ffd17803 */ /* 0x000fe20000000000 */
[----:B------:R3:W4:Y:S01]  /*5970*/  SYNCS.PHASECHK.TRANS64.TRYWAIT P0, [R207+URZ+0x110], R2 ;  /* 0x00011002cf0075a7 */ /* 0x00072200080011ff */
[----:B-1----:R-:W-:Y:S01]  /*5980*/  @P6 SEL R208, RZ, 0x1, !P1 ;  /* 0x00000001ffd06807 */ /* 0x002fe20004800000 */
[----:B---3--:R-:W-:Y:S06]  /*5990*/  @!P6 BRA `(.L_x_96) ;  /* 0x00000000009ce947 */ /* 0x008fec0003800000 */
[----:B------:R-:W-:Y:S01]  /*59a0*/  @P5 IMAD R6, R181, 0x2000, R190 ;  /* 0x00002000b5065824 */ /* 0x000fe200078e02be */
[----:B------:R-:W-:Y:S01]  /*59b0*/  ISETP.NE.AND P1, PT, R208, RZ, PT ;  /* 0x000000ffd000720c */ /* 0x000fe20003f25270 */
[----:B------:R-:W-:Y:S01]  /*59c0*/  BSSY B0, `(.L_x_97) ;  /* 0x0000010000007945 */ /* 0x000fe20003800000 */
[----:B------:R-:W-:Y:S01]  /*59d0*/  CS2R R150, SRZ ;  /* 0x0000000000967805 */ /* 0x000fe2000001ff00 */
[--C-:B------:R-:W-:Y:S01]  /*59e0*/  @P5 IMAD R7, R191, -0x10, R6.reuse ;  /* 0xfffffff0bf075824 */ /* 0x100fe200078e0206 */
[----:B------:R-:W-:Y:S01]  /*59f0*/  CS2R R148, SRZ ;  /* 0x0000000000947805 */ /* 0x000fe2000001ff00 */
[----:B------:R-:W-:Y:S01]  /*5a00*/  @P5 IMAD R5, R189, -0x10, R6 ;  /* 0xfffffff0bd055824 */ /* 0x000fe200078e0206 */
[----:B------:R-:W-:Y:S01]  /*5a10*/  CS2R R158, SRZ ;  /* 0x00000000009e7805 */ /* 0x000fe2000001ff00 */
[----:B------:R-:W-:Y:S01]  /*5a20*/  @P5 IMAD R4, R188, 0x10, R7 ;  /* 0x00000010bc045824 */ /* 0x000fe200078e0207 */
[----:B------:R-:W-:Y:S02]  /*5a30*/  CS2R R156, SRZ ;  /* 0x00000000009c7805 */ /* 0x000fe4000001ff00 */
[----:B------:R-:W-:Y:S02]  /*5a40*/  CS2R R154, SRZ ;  /* 0x00000000009a7805 */ /* 0x000fe4000001ff00 */
[----:B------:R-:W-:Y:S02]  /*5a50*/  CS2R R152, SRZ ;  /* 0x0000000000987805 */ /* 0x000fe4000001ff00 */
[----:B------:R-:W-:Y:S02]  /*5a60*/  CS2R R162, SRZ ;  /* 0x0000000000a27805 */ /* 0x000fe4000001ff00 */
[----:B------:R-:W-:Y:S01]  /*5a70*/  CS2R R160, SRZ ;  /* 0x0000000000a07805 */ /* 0x000fe2000001ff00 */
[----:B------:R-:W-:Y:S06]  /*5a80*/  @P1 BRA `(.L_x_98) ;  /* 0x00000000000c1947 */ /* 0x000fec0003800000 */
[----:B------:R-:W-:Y:S04]  /*5a90*/  SHF.L.U32 R0, R180, 0x1f, RZ ;  /* 0x0000001fb4007819 */ /* 0x000fe800000006ff */
[----:B------:R-:W1:Y:S02]  /*5aa0*/  SYNCS.PHASECHK.TRANS64.TRYWAIT P1, [R3+URZ+0xc0], R0 ;  /* 0x0000c000030075a7 */ /* 0x000e6400080211ff */
[----:B-1----:R-:W-:Y:S05]  /*5ab0*/  @!P1 BRA `(.L_x_99) ;  /* 0x0000003400e09947 */ /* 0x002fea0003800000 */
.L_x_98:
[----:B------:R-:W-:Y:S05]  /*5ac0*/  BSYNC B0 ;  /* 0x0000000000007941 */ /* 0x000fea0003800000 */
.L_x_97:
[----:B------:R-:W-:Y:S01]  /*5ad0*/  ISETP.NE.AND P1, PT, R209, RZ, PT ;  /* 0x000000ffd100720c */ /* 0x000fe20003f25270 */
[----:B-1----:R-:W-:Y:S02]  /*5ae0*/  VIADD R3, R3, 0xd0 ;  /* 0x000000d003037836 */ /* 0x002fe40000000000 */
[----:B------:R-:W-:Y:S02]  /*5af0*/  IMAD.U32 R0, RZ, RZ, UR37 ;  /* 0x00000025ff007e24 */ /* 0x000fe4000f8e00ff */
[----:B------:R-:W-:Y:S03]  /*5b00*/  VIADD R181, R181, 0x1 ;  /* 0x00000001b5b57836 */ /* 0x000fe60000000000 */
[----:B------:R-:W-:Y:S05]  /*5b10*/  PRMT R0, R0, 0x654, R3 ;  /* 0x0000065400007816 */ /* 0x000fea0000000003 */
[----:B------:R1:W3:Y:S04]  /*5b20*/  @P1 LDS.128 R148, [R6] ;  /* 0x0000000006941984 */ /* 0x0002e80000000c00 */
[----:B------:R1:W1:Y:S04]  /*5b30*/  @P1 LDS.128 R156, [R5+0x20] ;  /* 0x00002000059c1984 */ /* 0x0002680000000c00 */
[----:B------:R1:W1:Y:S04]  /*5b40*/  @P1 LDS.128 R152, [R7+0x10] ;  /* 0x0000100007981984 */ /* 0x0002680000000c00 */
[----:B------:R1:W1:Y:S01]  /*5b50*/  @P1 LDS.128 R160, [R4+0x10] ;  /* 0x0000100004a01984 */ /* 0x0002620000000c00 */
[C---:B------:R-:W-:Y:S01]  /*5b60*/  ISETP.NE.AND P1, PT, R181.reuse, 0x2, PT ;  /* 0x00000002b500780c */ /* 0x040fe20003f25270 */
[----:B------:R-:W-:Y:S01]  /*5b70*/  @!PT LDS RZ, [RZ] ;  /* 0x00000000fffff984 */ /* 0x000fe20000000800 */
[----:B------:R-:W-:Y:S01]  /*5b80*/  @!PT LDS RZ, [RZ] ;  /* 0x00000000fffff984 */ /* 0x000fe20000000800 */
[----:B------:R-:W-:Y:S01]  /*5b90*/  @!PT LDS RZ, [RZ] ;  /* 0x00000000fffff984 */ /* 0x000fe20000000800 */
[----:B------:R-:W-:Y:S01]  /*5ba0*/  @!PT LDS RZ, [RZ] ;  /* 0x00000000fffff984 */ /* 0x000fe20000000800 */
[----:B------:R5:W-:Y:S06]  /*5bb0*/  MEMBAR.ALL.CTA ;  /* 0x0000000000007992 */ /* 0x000bec0000008000 */
[----:B-----5:R-:W5:Y:S01]  /*5bc0*/  FENCE.VIEW.ASYNC.S ;  /* 0x00000000000073c6 */ /* 0x020f620000000000 */
[----:B------:R-:W-:Y:S02]  /*5bd0*/  SEL R3, RZ, 0x1, P1 ;  /* 0x00000001ff037807 */ /* 0x000fe40000800000 */
[----:B------:R-:W-:Y:S02]  /*5be0*/  SEL R181, R181, RZ, P1 ;  /* 0x000000ffb5b57207 */ /* 0x000fe40000800000 */
[----:B------:R-:W-:Y:S01]  /*5bf0*/  LOP3.LUT R180, R180, R3, RZ, 0x3c, !PT ;  /* 0x00000003b4b47212 */ /* 0x000fe200078e3cff */
[----:B-----5:R1:W-:Y:S06]  /*5c00*/  SYNCS.ARRIVE.TRANS64.RED.A1T0 RZ, [R0+URZ], RZ ;  /* 0x000000ff00ff79a7 */ /* 0x0203ec00081004ff */
.L_x_96:
[----:B------:R-:W-:Y:S05]  /*5c10*/  BSYNC B1 ;  /* 0x0000000000017941 */ /* 0x000fea0003800000 */
.L_x_95:
[----:B-1----:R-:W-:Y:S04]  /*5c20*/  SHF.R.U32.HI R0, RZ, 0x15, R80 ;  /* 0x00000015ff007819 */ /* 0x002fe80000011650 */
[----:B------:R-:W-:Y:S01]  /*5c30*/  LOP3.LUT P1, RZ, R0, 0x3, R173, 0x48, !PT ;  /* 0x0000000300ff7812 */ /* 0x000fe200078248ad */
[----:B------:R-:W-:Y:S01]  /*5c40*/  @!UPT UIADD3 URZ, UPT, UPT, URZ, URZ, URZ ;  /* 0x000000fffffff290 */ /* 0x000fe2000fffe0ff */
[----:B----4-:R-:W-:Y:S11]  /*5c50*/  @P0 BRA `(.L_x_100) ;  /* 0x0000000000080947 */ /* 0x010ff60003800000 */
[----:B------:R-:W1:Y:S02]  /*5c60*/  SYNCS.PHASECHK.TRANS64.TRYWAIT P0, [R207+URZ+0x110], R2 ;  /* 0x00011002cf0075a7 */ /* 0x000e6400080011ff */
[----:B-1----:R-:W-:Y:S05]  /*5c70*/  @!P0 BRA `(.L_x_101) ;  /* 0x0000003400848947 */ /* 0x002fea0003800000 */
.L_x_100:
[----:B------:R-:W-:Y:S04]  /*5c80*/  BSSY.RECONVERGENT B6, `(.L_x_102) ;  /* 0x0000012000067945 */ /* 0x000fe80003800200 */
[----:B------:R-:W-:Y:S05]  /*5c90*/  @!P1 BRA `(.L_x_103) ;  /* 0x0000000000409947 */ /* 0x000fea0003800000 */
[----:B------:R-:W4:Y:S01]  /*5ca0*/  LDCU.64 UR8, c[0x4][0x70] ;  /* 0x01000e00ff0877ac */ /* 0x000f220008000a00 */
[----:B------:R-:W-:Y:S01]  /*5cb0*/  MOV R3, 0x0 ;  /* 0x0000000000037802 */ /* 0x000fe20000000f00 */
[----:B------:R-:W-:Y:S02]  /*5cc0*/  HFMA2 R12, -RZ, RZ, 0, 5.9604644775390625e-08 ;  /* 0x00000001ff0c7431 */ /* 0x000fe400000001ff */
[----:B------:R-:W-:Y:S02]  /*5cd0*/  IMAD.MOV.U32 R8, RZ, RZ, 0x192 ;  /* 0x00000192ff087424 */ /* 0x000fe400078e00ff */
[----:B------:R-:W-:Y:S01]  /*5ce0*/  IMAD.MOV.U32 R13, RZ, RZ, RZ ;  /* 0x000000ffff0d7224 */ /* 0x000fe200078e00ff */
[----:B------:R-:W5:Y:S01]  /*5cf0*/  LDCU.64 UR6, c[0x4][0x78] ;  /* 0x01000f00ff0677ac */ /* 0x000f620008000a00 */
[----:B-1----:R-:W1:Y:S01]  /*5d00*/  LDC.64 R2, c[0x4][R3] ;  /* 0x0100000003027b82 */ /* 0x002e620000000a00 */
[----:B------:R-:W2:Y:S01]  /*5d10*/  LDCU.64 UR4, c[0x4][0x10] ;  /* 0x01000200ff0477ac */ /* 0x000ea20008000a00 */
[----:B----4-:R-:W-:Y:S01]  /*5d20*/  MOV R5, UR9 ;  /* 0x0000000900057c02 */ /* 0x010fe20008000f00 */
[----:B------:R-:W-:Y:S01]  /*5d30*/  IMAD.U32 R4, RZ, RZ, UR8 ;  /* 0x00000008ff047e24 */ /* 0x000fe2000f8e00ff */
[----:B-----5:R-:W-:Y:S01]  /*5d40*/  MOV R7, UR7 ;  /* 0x0000000700077c02 */ /* 0x020fe20008000f00 */
[----:B------:R-:W-:Y:S01]  /*5d50*/  IMAD.U32 R6, RZ, RZ, UR6 ;  /* 0x00000006ff067e24 */ /* 0x000fe2000f8e00ff */
[----:B--2---:R-:W-:Y:S01]  /*5d60*/  MOV R11, UR5 ;  /* 0x00000005000b7c02 */ /* 0x004fe20008000f00 */
[----:B------:R-:W-:Y:S02]  /*5d70*/  IMAD.U32 R10, RZ, RZ, UR4 ;  /* 0x00000004ff0a7e24 */ /* 0x000fe4000f8e00ff */
[----:B------:R-:W-:Y:S07]  /*5d80*/  LEPC R20, `(.L_x_103) ;  /* 0x000000001014794e */ /* 0x000fee0000000000 */
[----:B-1-3--:R-:W-:Y:S05]  /*5d90*/  CALL.ABS.NOINC R2 ;  /* 0x0000000002007343 */ /* 0x00afea0003c00000 */
.L_x_103:
[----:B------:R-:W-:Y:S05]  /*5da0*/  BSYNC.RECONVERGENT B6 ;  /* 0x0000000000067941 */ /* 0x000fea0003800200 */
.L_x_102:
[-C--:B---3--:R-:W-:Y:S01]  /*5db0*/  F2FP.F16.E4M3.UNPACK_B R83, R148.reuse ;  /* 0x00000094ff53723e */ /* 0x088fe200020006ff */
[----:B------:R-:W-:Y:S05]  /*5dc0*/  WARPSYNC.ALL ;  /* 0x0000000000007948 */ /* 0x000fea0003800000 */
[----:B------:R-:W-:Y:S01]  /*5dd0*/  R2UR UR4, R80 ;  /* 0x00000000500472ca */ /* 0x000fe200000e0000 */
[--C-:B------:R-:W-:Y:S01]  /*5de0*/  HADD2.F32 R82, -RZ, R83.reuse.H0_H0 ;  /* 0x20000053ff527230 */ /* 0x100fe20000004100 */
[----:B------:R-:W-:Y:S01]  /*5df0*/  F2FP.F16.E4M3.UNPACK_B R85, R148.H1 ;  /* 0x00000094ff55723e */ /* 0x000fe200030006ff */
[----:B------:R-:W-:Y:S01]  /*5e00*/  HADD2.F32 R83, -RZ, R83.H1_H1 ;  /* 0x30000053ff537230 */ /* 0x000fe20000004100 */
[-C--:B------:R-:W-:Y:S01]  /*5e10*/  F2FP.F16.E4M3.UNPACK_B R87, R149.reuse ;  /* 0x00000095ff57723e */ /* 0x080fe200020006ff */
[----:B------:R-:W-:Y:S01]  /*5e20*/  BSSY.RECONVERGENT B0, `(.L_x_104) ;  /* 0x000011d000007945 */ /* 0x000fe20003800200 */
[----:B------:R-:W-:Y:S01]  /*5e30*/  F2FP.F16.E4M3.UNPACK_B R89, R149.H1 ;  /* 0x00000095ff59723e */ /* 0x000fe200030006ff */
[----:B------:R-:W-:Y:S01]  /*5e40*/  HADD2.F32 R84, -RZ, R85.H0_H0 ;  /* 0x20000055ff547230 */ /* 0x000fe20000004100 */
[-C--:B------:R-:W-:Y:S01]  /*5e50*/  F2FP.F16.E4M3.UNPACK_B R91, R150.reuse ;  /* 0x00000096ff5b723e */ /* 0x080fe200020006ff */
[----:B------:R-:W-:Y:S01]  /*5e60*/  HADD2.F32 R88, -RZ, R87.H1_H1 ;  /* 0x30000057ff587230 */ /* 0x000fe20000004100 */
[----:B------:R-:W-:Y:S01]  /*5e70*/  F2FP.F16.E4M3.UNPACK_B R93, R150.H1 ;  /* 0x00000096ff5d723e */ /* 0x000fe200030006ff */
[----:B------:R-:W-:Y:S01]  /*5e80*/  HADD2.F32 R86, -RZ, R85.H1_H1 ;  /* 0x30000055ff567230 */ /* 0x000fe20000004100 */
[-C--:B------:R-:W-:Y:S01]  /*5e90*/  F2FP.F16.E4M3.UNPACK_B R95, R151.reuse ;  /* 0x00000097ff5f723e */ /* 0x080fe200020006ff */
[----:B------:R-:W2:Y:S01]  /*5ea0*/  LDTM.x64 R4, tmem[UR4] ;  /* 0x00000004000479ee */ /* 0x000ea20008340000 */
[----:B------:R-:W-:Y:S01]  /*5eb0*/  F2FP.F16.E4M3.UNPACK_B R97, R151.H1 ;  /* 0x00000097ff61723e */ /* 0x000fe200030006ff */
[----:B------:R-:W-:Y:S01]  /*5ec0*/  HADD2.F32 R85, -RZ, R87.H0_H0 ;  /* 0x20000057ff557230 */ /* 0x000fe20000004100 */
[-C--:B------:R-:W-:Y:S01]  /*5ed0*/  F2FP.F16.E4M3.UNPACK_B R99, R152.reuse ;  /* 0x00000098ff63723e */ /* 0x080fe200020006ff */
[----:B------:R-:W-:Y:S01]  /*5ee0*/  HADD2.F32 R87, -RZ, R89.H0_H0 ;  /* 0x20000059ff577230 */ /* 0x000fe20000004100 */
[----:B------:R-:W-:Y:S01]  /*5ef0*/  F2FP.F16.E4M3.UNPACK_B R101, R152.H1 ;  /* 0x00000098ff65723e */ /* 0x000fe200030006ff */
[----:B------:R-:W-:Y:S01]  /*5f00*/  HADD2.F32 R92, -RZ, R91.H1_H1 ;  /* 0x3000005bff5c7230 */ /* 0x000fe20000004100 */
[----:B------:R-:W-:Y:S01]  /*5f10*/  ISETP.NE.AND P6, PT, R184, RZ, PT ;  /* 0x000000ffb800720c */ /* 0x000fe20003fc5270 */
[----:B------:R-:W-:Y:S01]  /*5f20*/  HADD2.F32 R96, -RZ, R95.H1_H1 ;  /* 0x3000005fff607230 */ /* 0x000fe20000004100 */
[----:B------:R-:W-:Y:S01]  /*5f30*/  SHF.L.U32 R211, R176, 0x4, RZ ;  /* 0x00000004b0d37819 */ /* 0x000fe200000006ff */
[----:B------:R-:W-:Y:S01]  /*5f40*/  HADD2.F32 R100, -RZ, R99.H1_H1 ;  /* 0x30000063ff647230 */ /* 0x000fe20000004100 */
[----:B------:R-:W-:Y:S01]  /*5f50*/  SHF.L.U32 R219, R175, 0x4, RZ ;  /* 0x00000004afdb7819 */ /* 0x000fe200000006ff */
[----:B------:R-:W-:Y:S01]  /*5f60*/  HADD2.F32 R90, -RZ, R89.H1_H1 ;  /* 0x30000059ff5a7230 */ /* 0x000fe20000004100 */
[C---:B------:R-:W-:Y:S01]  /*5f70*/  IADD3 R204, PT, PT, R190.reuse, R211, RZ ;  /* 0x000000d3becc7210 */ /* 0x040fe20007ffe0ff */
[----:B------:R-:W-:Y:S01]  /*5f80*/  HADD2.F32 R89, -RZ, R91.H0_H0 ;  /* 0x2000005bff597230 */ /* 0x000fe20000004100 */
[----:B------:R-:W-:Y:S01]  /*5f90*/  IADD3 R206, PT, PT, R190, R219, RZ ;  /* 0x000000dbbece7210 */ /* 0x000fe20007ffe0ff */
[--C-:B------:R-:W-:Y:S01]  /*5fa0*/  HADD2.F32 R91, -RZ, R93.reuse.H0_H0 ;  /* 0x2000005dff5b7230 */ /* 0x100fe20000004100 */
[----:B------:R-:W-:Y:S01]  /*5fb0*/  SHF.L.U32 R217, R188, 0x4, RZ ;  /* 0x00000004bcd97819 */ /* 0x000fe200000006ff */
[----:B------:R-:W-:Y:S01]  /*5fc0*/  HADD2.F32 R94, -RZ, R93.H1_H1 ;  /* 0x3000005dff5e7230 */ /* 0x000fe20000004100 */
[-C--:B------:R-:W-:Y:S01]  /*5fd0*/  F2FP.F16.E4M3.UNPACK_B R103, R153.reuse ;  /* 0x00000099ff67723e */ /* 0x080fe200020006ff */
[----:B------:R-:W-:Y:S01]  /*5fe0*/  HADD2.F32 R93, -RZ, R95.H0_H0 ;  /* 0x2000005fff5d7230 */ /* 0x000fe20000004100 */
[----:B------:R-:W-:Y:S01]  /*5ff0*/  IADD3 R205, PT, PT, R217, R204, RZ ;  /* 0x000000ccd9cd7210 */ /* 0x000fe20007ffe0ff */
[----:B------:R-:W-:Y:S01]  /*6000*/  HADD2.F32 R95, -RZ, R97.H0_H0 ;  /* 0x20000061ff5f7230 */ /* 0x000fe20000004100 */
[----:B------:R-:W-:Y:S01]  /*6010*/  F2FP.F16.E4M3.UNPACK_B R105, R153.H1 ;  /* 0x00000099ff69723e */ /* 0x000fe200030006ff */
[C---:B--2---:R-:W-:Y:S01]  /*6020*/  FMUL R0, R78.reuse, R4 ;  /* 0x000000044e007220 */ /* 0x044fe20000400000 */
[C---:B-1----:R-:W-:Y:S01]  /*6030*/  FMUL R2, R78.reuse, R5 ;  /* 0x000000054e027220 */ /* 0x042fe20000400000 */
[C---:B------:R-:W-:Y:S01]  /*6040*/  FMUL R4, R78.reuse, R8 ;  /* 0x000000084e047220 */ /* 0x040fe20000400000 */
[C---:B------:R-:W-:Y:S01]  /*6050*/  FMUL R5, R78.reuse, R9 ;  /* 0x000000094e057220 */ /* 0x040fe20000400000 */
[C---:B------:R-:W-:Y:S01]  /*6060*/  FFMA R0, R81.reuse, R82, R0 ;  /* 0x0000005251007223 */ /* 0x040fe20000000000 */
[C---:B------:R-:W-:Y:S01]  /*6070*/  FFMA R2, R81.reuse, R83, R2 ;  /* 0x0000005351027223 */ /* 0x040fe20000000002 */
[C---:B------:R-:W-:Y:S01]  /*6080*/  FMUL R8, R78.reuse, R12 ;  /* 0x0000000c4e087220 */ /* 0x040fe20000400000 */
[C---:B------:R-:W-:Y:S01]  /*6090*/  FMUL R9, R78.reuse, R13 ;  /* 0x0000000d4e097220 */ /* 0x040fe20000400000 */
[C---:B------:R-:W-:Y:S01]  /*60a0*/  FMUL R12, R78.reuse, R16 ;  /* 0x000000104e0c7220 */ /* 0x040fe20000400000 */
[C---:B------:R-:W-:Y:S01]  /*60b0*/  FMUL R13, R78.reuse, R17 ;  /* 0x000000114e0d7220 */ /* 0x040fe20000400000 */
[C---:B------:R-:W-:Y:S01]  /*60c0*/  FMUL R16, R78.reuse, R20 ;  /* 0x000000144e107220 */ /* 0x040fe20000400000 */
[C---:B------:R-:W-:Y:S01]  /*60d0*/  FMUL R17, R78.reuse, R21 ;  /* 0x000000154e117220 */ /* 0x040fe20000400000 */
[----:B------:R-:W-:Y:S02]  /*60e0*/  HADD2.F32 R104, -RZ, R103.H1_H1 ;  /* 0x30000067ff687230 */ /* 0x000fe40000004100 */
[C---:B------:R-:W-:Y:S01]  /*60f0*/  FMUL R20, R78.reuse, R24 ;  /* 0x000000184e147220 */ /* 0x040fe20000400000 */
[C---:B------:R-:W-:Y:S01]  /*6100*/  FMUL R21, R78.reuse, R25 ;  /* 0x000000194e157220 */ /* 0x040fe20000400000 */
[C---:B------:R-:W-:Y:S01]  /*6110*/  FMUL R24, R78.reuse, R28 ;  /* 0x0000001c4e187220 */ /* 0x040fe20000400000 */
[C---:B------:R-:W-:Y:S01]  /*6120*/  FMUL R25, R78.reuse, R29 ;  /* 0x0000001d4e197220 */ /* 0x040fe20000400000 */
[C---:B------:R-:W-:Y:S01]  /*6130*/  FMUL R28, R78.reuse, R32 ;  /* 0x000000204e1c7220 */ /* 0x040fe20000400000 */
[C---:B------:R-:W-:Y:S01]  /*6140*/  FMUL R29, R78.reuse, R33 ;  /* 0x000000214e1d7220 */ /* 0x040fe20000400000 */
[C---:B------:R-:W-:Y:S01]  /*6150*/  FMUL R32, R78.reuse, R36 ;  /* 0x000000244e207220 */ /* 0x040fe20000400000 */
[----:B------:R-:W-:Y:S01]  /*6160*/  F2FP.F16.E4M3.UNPACK_B R107, R154 ;  /* 0x0000009aff6b723e */ /* 0x000fe200020006ff */
[C---:B------:R-:W-:Y:S01]  /*6170*/  FMUL R33, R78.reuse, R37 ;  /* 0x000000254e217220 */ /* 0x040fe20000400000 */
[C---:B------:R-:W-:Y:S01]  /*6180*/  FMUL R36, R78.reuse, R40 ;  /* 0x000000284e247220 */ /* 0x040fe20000400000 */
[----:B------:R-:W-:Y:S01]  /*6190*/  F2FP.F16.E4M3.UNPACK_B R109, R154.H1 ;  /* 0x0000009aff6d723e */ /* 0x000fe200030006ff */
[C---:B------:R-:W-:Y:S01]  /*61a0*/  FMUL R37, R78.reuse, R41 ;  /* 0x000000294e257220 */ /* 0x040fe20000400000 */
[----:B------:R-:W-:Y:S02]  /*61b0*/  HADD2.F32 R108, -RZ, R107.H1_H1 ;  /* 0x3000006bff6c7230 */ /* 0x000fe40000004100 */
        /* <DEDUP_REMOVED lines=26> */
[C---:B------:R-:W-:Y:S01]  /*6360*/  FFMA R3, R81.reuse, R84, R3 ;  /* 0x0000005451037223 */ /* 0x040fe20000000003 */
[C---:B------:R-:W-:Y:S01]  /*6370*/  FFMA R7, R81.reuse, R86, R7 ;  /* 0x0000005651077223 */ /* 0x040fe20000000007 */
[----:B------:R-:W-:Y:S01]  /*6380*/  F2FP.F16.E4M3.UNPACK_B R127, R159 ;  /* 0x0000009fff7f723e */ /* 0x000fe200020006ff */
[C---:B------:R-:W-:Y:S01]  /*6390*/  FFMA R4, R81.reuse, R85, R4 ;  /* 0x0000005551047223 */ /* 0x040fe20000000004 */
[C---:B------:R-:W-:Y:S01]  /*63a0*/  FFMA R5, R81.reuse, R88, R5 ;  /* 0x0000005851057223 */ /* 0x040fe20000000005 */
[----:B------:R-:W-:Y:S01]  /*63b0*/  F2FP.F16.E4M3.UNPACK_B R129, R159.H1 ;  /* 0x0000009fff81723e */ /* 0x000fe200030006ff */
[----:B------:R-:W-:Y:S01]  /*63c0*/  FFMA R6, R81, R87, R6 ;  /* 0x0000005751067223 */ /* 0x000fe20000000006 */
[----:B------:R-:W-:Y:S01]  /*63d0*/  F2FP.SATFINITE.E4M3.F32.PACK_AB_MERGE_C R185, R7, R3, RZ ;  /* 0x0000000307b9723e */ /* 0x000fe200048070ff */
[----:B------:R-:W-:Y:S02]  /*63e0*/  HADD2.F32 R124, -RZ, R123.H1_H1 ;  /* 0x3000007bff7c7230 */ /* 0x000fe40000004100 */
[----:B------:R-:W-:Y:S01]  /*63f0*/  FMUL R11, R78, R11 ;  /* 0x0000000b4e0b7220 */ /* 0x000fe20000400000 */
[----:B------:R-:W-:Y:S01]  /*6400*/  HADD2.F32 R128, -RZ, R127.H1_H1 ;  /* 0x3000007fff807230 */ /* 0x000fe20000004100 */
[----:B------:R-:W-:Y:S01]  /*6410*/  F2FP.SATFINITE.E4M3.F32.PACK_AB_MERGE_C R184, R2, R0, R185 ;  /* 0x0000000002b8723e */ /* 0x000fe200048070b9 */
[C---:B------:R-:W-:Y:S01]  /*6420*/  FMUL R10, R78.reuse, R14 ;  /* 0x0000000e4e0a7220 */ /* 0x040fe20000400000 */
[C---:B------:R-:W-:Y:S01]  /*6430*/  FFMA R11, R81.reuse, R90, R11 ;  /* 0x0000005a510b7223 */ /* 0x040fe2000000000b */
[C---:B------:R-:W-:Y:S01]  /*6440*/  FFMA R8, R81.reuse, R89, R8 ;  /* 0x0000005951087223 */ /* 0x040fe20000000008 */
[----:B------:R-:W-:Y:S01]  /*6450*/  FFMA R9, R81, R92, R9 ;  /* 0x0000005c51097223 */ /* 0x000fe20000000009 */
[----:B------:R-:W-:Y:S01]  /*6460*/  F2FP.F16.E4M3.UNPACK_B R131, R160 ;  /* 0x000000a0ff83723e */ /* 0x000fe200020006ff */
[----:B------:R-:W-:Y:S01]  /*6470*/  HADD2.F32 R98, -RZ, R97.H1_H1 ;  /* 0x30000061ff627230 */ /* 0x000fe20000004100 */
[----:B------:R-:W-:Y:S01]  /*6480*/  F2FP.SATFINITE.E4M3.F32.PACK_AB_MERGE_C R186, R11, R6, RZ ;  /* 0x000000060bba723e */ /* 0x000fe200048070ff */
[----:B------:R-:W-:Y:S01]  /*6490*/  FFMA R10, R81, R91, R10 ;  /* 0x0000005b510a7223 */ /* 0x000fe2000000000a */
[----:B------:R-:W-:Y:S02]  /*64a0*/  HADD2.F32 R97, -RZ, R99.H0_H0 ;  /* 0x20000063ff617230 */ /* 0x000fe40000004100 */
[C---:B------:R-:W-:Y:S01]  /*64b0*/  FMUL R15, R78.reuse, R15 ;  /* 0x0000000f4e0f7220 */ /* 0x040fe20000400000 */
[----:B------:R-:W-:Y:S01]  /*64c0*/  F2FP.SATFINITE.E4M3.F32.PACK_AB_MERGE_C R185, R5, R4, R186 ;  /* 0x0000000405b9723e */ /* 0x000fe200048070ba */
[----:B------:R-:W-:Y:S02]  /*64d0*/  HADD2.F32 R132, -RZ, R131.H1_H1 ;  /* 0x30000083ff847230 */ /* 0x000fe40000004100 */
[C---:B------:R-:W-:Y:S01]  /*64e0*/  FMUL R14, R78.reuse, R18 ;  /* 0x000000124e0e7220 */ /* 0x040fe20000400000 */
[C---:B------:R-:W-:Y:S01]  /*64f0*/  FFMA R15, R81.reuse, R94, R15 ;  /* 0x0000005e510f7223 */ /* 0x040fe2000000000f */
[C---:B------:R-:W-:Y:S01]  /*6500*/  FFMA R12, R81.reuse, R93, R12 ;  /* 0x0000005d510c7223 */ /* 0x040fe2000000000c */
[----:B------:R-:W-:Y:S01]  /*6510*/  FFMA R13, R81, R96, R13 ;  /* 0x00000060510d7223 */ /* 0x000fe2000000000d */
[----:B------:R-:W-:Y:S01]  /*6520*/  F2FP.F16.E4M3.UNPACK_B R133, R160.H1 ;  /* 0x000000a0ff85723e */ /* 0x000fe200030006ff */
[--C-:B------:R-:W-:Y:S01]  /*6530*/  HADD2.F32 R99, -RZ, R101.reuse.H0_H0 ;  /* 0x20000065ff637230 */ /* 0x100fe20000004100 */
[----:B------:R-:W-:Y:S01]  /*6540*/  F2FP.SATFINITE.E4M3.F32.PACK_AB_MERGE_C R186, R15, R10, RZ ;  /* 0x0000000a0fba723e */ /* 0x000fe200048070ff */
[----:B------:R-:W-:Y:S01]  /*6550*/  FFMA R14, R81, R95, R14 ;  /* 0x0000005f510e7223 */ /* 0x000fe2000000000e */
[C---:B------:R-:W-:Y:S01]  /*6560*/  FMUL R19, R78.reuse, R19 ;  /* 0x000000134e137220 */ /* 0x040fe20000400000 */
[----:B------:R-:W-:Y:S01]  /*6570*/  HADD2.F32 R102, -RZ, R101.H1_H1 ;  /* 0x30000065ff667230 */ /* 0x000fe20000004100 */
[----:B------:R-:W-:Y:S01]  /*6580*/  F2FP.SATFINITE.E4M3.F32.PACK_AB_MERGE_C R186, R9, R8, R186 ;  /* 0x0000000809ba723e */ /* 0x000fe200048070ba */
[----:B------:R-:W-:Y:S02]  /*6590*/  HADD2.F32 R101, -RZ, R103.H0_H0 ;  /* 0x20000067ff657230 */ /* 0x000fe40000004100 */
[C---:B------:R-:W-:Y:S01]  /*65a0*/  FFMA R19, R81.reuse, R98, R19 ;  /* 0x0000006251137223 */ /* 0x040fe20000000013 */
[C---:B------:R-:W-:Y:S01]  /*65b0*/  FFMA R16, R81.reuse, R97, R16 ;  /* 0x0000006151107223 */ /* 0x040fe20000000010 */
[----:B------:R-:W-:Y:S01]  /*65c0*/  FFMA R17, R81, R100, R17 ;  /* 0x0000006451117223 */ /* 0x000fe20000000011 */
[C---:B------:R-:W-:Y:S01]  /*65d0*/  FMUL R18, R78.reuse, R22 ;  /* 0x000000164e127220 */ /* 0x040fe20000400000 */
[----:B------:R-:W-:Y:S01]  /*65e0*/  F2FP.F16.E4M3.UNPACK_B R135, R161 ;  /* 0x000000a1ff87723e */ /* 0x000fe200020006ff */
        /* <DEDUP_REMOVED lines=10> */
[----:B------:R1:W-:Y:S01]  /*6690*/  STS.128 [R172+UR49+0x4200], R184 ;  /* 0x004200b8ac007988 */ /* 0x0003e20008000c31 */
[----:B------:R-:W-:Y:S01]  /*66a0*/  HADD2.F32 R136, -RZ, R135.H1_H1 ;  /* 0x30000087ff887230 */ /* 0x000fe20000004100 */
[----:B------:R-:W-:Y:S01]  /*66b0*/  F2FP.SATFINITE.E4M3.F32.PACK_AB_MERGE_C R196, R23, R18, RZ ;  /* 0x0000001217c4723e */ /* 0x000fe200048070ff */
[C---:B------:R-:W-:Y:S01]  /*66c0*/  FMUL R22, R78.reuse, R26 ;  /* 0x0000001a4e167220 */ /* 0x040fe20000400000 */
[C---:B------:R-:W-:Y:S01]  /*66d0*/  FMUL R27, R78.reuse, R27 ;  /* 0x0000001b4e1b7220 */ /* 0x040fe20000400000 */
[--C-:B------:R-:W-:Y:S01]  /*66e0*/  HADD2.F32 R107, -RZ, R109.reuse.H0_H0 ;  /* 0x2000006dff6b7230 */ /* 0x100fe20000004100 */
[----:B------:R-:W-:Y:S01]  /*66f0*/  F2FP.SATFINITE.E4M3.F32.PACK_AB_MERGE_C R196, R17, R16, R196 ;  /* 0x0000001011c4723e */ /* 0x000fe200048070c4 */
[C---:B------:R-:W-:Y:S01]  /*6700*/  FFMA R22, R81.reuse, R103, R22 ;  /* 0x0000006751167223 */ /* 0x040fe20000000016 */
[C---:B------:R-:W-:Y:S01]  /*6710*/  FFMA R27, R81.reuse, R106, R27 ;  /* 0x0000006a511b7223 */ /* 0x040fe2000000001b */
[C---:B------:R-:W-:Y:S01]  /*6720*/  FFMA R24, R81.reuse, R105, R24 ;  /* 0x0000006951187223 */ /* 0x040fe20000000018 */
[----:B------:R-:W-:Y:S01]  /*6730*/  F2FP.F16.E4M3.UNPACK_B R137, R161.H1 ;  /* 0x000000a1ff89723e */ /* 0x000fe200030006ff */
[----:B------:R-:W-:Y:S02]  /*6740*/  HADD2.F32 R110, -RZ, R109.H1_H1 ;  /* 0x3000006dff6e7230 */ /* 0x000fe40000004100 */
[----:B------:R-:W-:Y:S01]  /*6750*/  FFMA R25, R81, R108, R25 ;  /* 0x0000006c51197223 */ /* 0x000fe20000000019 */
[----:B------:R-:W-:Y:S01]  /*6760*/  F2FP.SATFINITE.E4M3.F32.PACK_AB_MERGE_C R197, R27, R22, RZ ;  /* 0x000000161bc5723e */ /* 0x000fe200048070ff */
[----:B------:R-:W-:Y:S02]  /*6770*/  HADD2.F32 R109, -RZ, R111.H0_H0 ;  /* 0x2000006fff6d7230 */ /* 0x000fe40000004100 */
[C---:B------:R-:W-:Y:S01]  /*6780*/  FMUL R26, R78.reuse, R30 ;  /* 0x0000001e4e1a7220 */ /* 0x040fe20000400000 */
[C---:B------:R-:W-:Y:S01]  /*6790*/  FMUL R31, R78.reuse, R31 ;  /* 0x0000001f4e1f7220 */ /* 0x040fe20000400000 */
[--C-:B------:R-:W-:Y:S01]  /*67a0*/  HADD2.F32 R111, -RZ, R113.reuse.H0_H0 ;  /* 0x20000071ff6f7230 */ /* 0x100fe20000004100 */
[----:B------:R-:W-:Y:S01]  /*67b0*/  F2FP.SATFINITE.E4M3.F32.PACK_AB_MERGE_C R197, R21, R20, R197 ;  /* 0x0000001415c5723e */ /* 0x000fe200048070c5 */
[C---:B------:R-:W-:Y:S01]  /*67c0*/  FFMA R26, R81.reuse, R107, R26 ;  /* 0x0000006b511a7223 */ /* 0x040fe2000000001a */
[C---:B------:R-:W-:Y:S01]  /*67d0*/  FFMA R31, R81.reuse, R110, R31 ;  /* 0x0000006e511f7223 */ /* 0x040fe2000000001f */
[C---:B------:R-:W-:Y:S01]  /*67e0*/  FFMA R28, R81.reuse, R109, R28 ;  /* 0x0000006d511c7223 */ /* 0x040fe2000000001c */
[----:B------:R-:W-:Y:S01]  /*67f0*/  F2FP.F16.E4M3.UNPACK_B R139, R162 ;  /* 0x000000a2ff8b723e */ /* 0x000fe200020006ff */
[----:B------:R-:W-:Y:S02]  /*6800*/  HADD2.F32 R114, -RZ, R113.H1_H1 ;  /* 0x30000071ff727230 */ /* 0x000fe40000004100 */
[----:B------:R-:W-:Y:S01]  /*6810*/  FFMA R29, R81, R112, R29 ;  /* 0x00000070511d7223 */ /* 0x000fe2000000001d */
[----:B------:R-:W-:Y:S01]  /*6820*/  F2FP.SATFINITE.E4M3.F32.PACK_AB_MERGE_C R198, R31, R26, RZ ;  /* 0x0000001a1fc6723e */ /* 0x000fe200048070ff */
[----:B------:R-:W-:Y:S02]  /*6830*/  HADD2.F32 R113, -RZ, R115.H0_H0 ;  /* 0x20000073ff717230 */ /* 0x000fe40000004100 */
[C---:B------:R-:W-:Y:S01]  /*6840*/  FMUL R30, R78.reuse, R34 ;  /* 0x000000224e1e7220 */ /* 0x040fe20000400000 */
[----:B------:R-:W-:Y:S01]  /*6850*/  HADD2.F32 R140, -RZ, R139.H1_H1 ;  /* 0x3000008bff8c7230 */ /* 0x000fe20000004100 */
[----:B------:R-:W-:Y:S01]  /*6860*/  F2FP.SATFINITE.E4M3.F32.PACK_AB_MERGE_C R198, R25, R24, R198 ;  /* 0x0000001819c6723e */ /* 0x000fe200048070c6 */
[C---:B------:R-:W-:Y:S01]  /*6870*/  FMUL R35, R78.reuse, R35 ;  /* 0x000000234e237220 */ /* 0x040fe20000400000 */
[--C-:B------:R-:W-:Y:S02]  /*6880*/  HADD2.F32 R115, -RZ, R117.reuse.H0_H0 ;  /* 0x20000075ff737230 */ /* 0x100fe40000004100 */
[C---:B------:R-:W-:Y:S01]  /*6890*/  FFMA R30, R81.reuse, R111, R30 ;  /* 0x0000006f511e7223 */ /* 0x040fe2000000001e */
[----:B------:R-:W-:Y:S02]  /*68a0*/  HADD2.F32 R118, -RZ, R117.H1_H1 ;  /* 0x30000075ff767230 */ /* 0x000fe40000004100 */
[C---:B------:R-:W-:Y:S01]  /*68b0*/  FFMA R35, R81.reuse, R114, R35 ;  /* 0x0000007251237223 */ /* 0x040fe20000000023 */
[C---:B------:R-:W-:Y:S01]  /*68c0*/  FFMA R32, R81.reuse, R113, R32 ;  /* 0x0000007151207223 */ /* 0x040fe20000000020 */
[----:B------:R-:W-:Y:S01]  /*68d0*/  F2FP.F16.E4M3.UNPACK_B R141, R162.H1 ;  /* 0x000000a2ff8d723e */ /* 0x000fe200030006ff */
[----:B------:R-:W-:Y:S01]  /*68e0*/  FFMA R33, R81, R116, R33 ;  /* 0x0000007451217223 */ /* 0x000fe20000000021 */
[----:B------:R-:W-:Y:S01]  /*68f0*/  HADD2.F32 R117, -RZ, R119.H0_H0 ;  /* 0x20000077ff757230 */ /* 0x000fe20000004100 */
        /* <DEDUP_REMOVED lines=9> */
[----:B------:R1:W-:Y:S01]  /*6990*/  STS.128 [R204+0x4010], R196 ;  /* 0x004010c4cc007388 */ /* 0x0003e20000000c00 */
[----:B------:R-:W-:Y:S01]  /*69a0*/  FFMA R37, R81, R120, R37 ;  /* 0x0000007851257223 */ /* 0x000fe20000000025 */
[----:B------:R-:W-:Y:S01]  /*69b0*/  F2FP.SATFINITE.E4M3.F32.PACK_AB_MERGE_C R200, R39, R34, RZ ;  /* 0x0000002227c8723e */ /* 0x000fe200048070ff */
[----:B------:R-:W-:Y:S02]  /*69c0*/  HADD2.F32 R122, -RZ, R121.H1_H1 ;  /* 0x30000079ff7a7230 */ /* 0x000fe40000004100 */
[C---:B------:R-:W-:Y:S01]  /*69d0*/  FMUL R38, R78.reuse, R42 ;  /* 0x0000002a4e267220 */ /* 0x040fe20000400000 */
[----:B------:R-:W-:Y:S01]  /*69e0*/  HADD2.F32 R121, -RZ, R123.H0_H0 ;  /* 0x2000007bff797230 */ /* 0x000fe20000004100 */
[----:B------:R-:W-:Y:S01]  /*69f0*/  F2FP.SATFINITE.E4M3.F32.PACK_AB_MERGE_C R200, R33, R32, R200 ;  /* 0x0000002021c8723e */ /* 0x000fe200048070c8 */
[----:B------:R-:W-:Y:S02]  /*6a00*/  HADD2.F32 R144, -RZ, R143.H1_H1 ;  /* 0x3000008fff907230 */ /* 0x000fe40000004100 */
[C---:B------:R-:W-:Y:S01]  /*6a10*/  FFMA R38, R81.reuse, R119, R38 ;  /* 0x0000007751267223 */ /* 0x040fe20000000026 */
[C---:B------:R-:W-:Y:S01]  /*6a20*/  FMUL R43, R78.reuse, R43 ;  /* 0x0000002b4e2b7220 */ /* 0x040fe20000400000 */
[--C-:B------:R-:W-:Y:S02]  /*6a30*/  HADD2.F32 R123, -RZ, R125.reuse.H0_H0 ;  /* 0x2000007dff7b7230 */ /* 0x100fe40000004100 */
[C---:B------:R-:W-:Y:S01]  /*6a40*/  FMUL R42, R78.reuse, R46 ;  /* 0x0000002e4e2a7220 */ /* 0x040fe20000400000 */
[----:B------:R-:W-:Y:S02]  /*6a50*/  HADD2.F32 R126, -RZ, R125.H1_H1 ;  /* 0x3000007dff7e7230 */ /* 0x000fe40000004100 */
[C---:B------:R-:W-:Y:S01]  /*6a60*/  FFMA R43, R81.reuse, R122, R43 ;  /* 0x0000007a512b7223 */ /* 0x040fe2000000002b */
[----:B------:R-:W-:Y:S01]  /*6a70*/  F2FP.F16.E4M3.UNPACK_B R145, R163.H1 ;  /* 0x000000a3ff91723e */ /* 0x000fe200030006ff */
[C---:B------:R-:W-:Y:S01]  /*6a80*/  FFMA R40, R81.reuse, R121, R40 ;  /* 0x0000007951287223 */ /* 0x040fe20000000028 */
[----:B------:R-:W-:Y:S01]  /*6a90*/  FFMA R41, R81, R124, R41 ;  /* 0x0000007c51297223 */ /* 0x000fe20000000029 */
[----:B------:R-:W-:Y:S01]  /*6aa0*/  ISETP.NE.AND P0, PT, R193, RZ, PT ;  /* 0x000000ffc100720c */ /* 0x000fe20003f05270 */
[----:B------:R-:W-:Y:S01]  /*6ab0*/  HADD2.F32 R125, -RZ, R127.H0_H0 ;  /* 0x2000007fff7d7230 */ /* 0x000fe20000004100 */
[----:B------:R-:W-:Y:S01]  /*6ac0*/  F2FP.SATFINITE.E4M3.F32.PACK_AB_MERGE_C R201, R43, R38, RZ ;  /* 0x000000262bc9723e */ /* 0x000fe200048070ff */
[----:B------:R-:W-:Y:S01]  /*6ad0*/  FFMA R42, R81, R123, R42 ;  /* 0x0000007b512a7223 */ /* 0x000fe2000000002a */
[C---:B------:R-:W-:Y:S01]  /*6ae0*/  FMUL R47, R78.reuse, R47 ;  /* 0x0000002f4e2f7220 */ /* 0x040fe20000400000 */
[--C-:B------:R-:W-:Y:S01]  /*6af0*/  HADD2.F32 R127, -RZ, R129.reuse.H0_H0 ;  /* 0x20000081ff7f7230 */ /* 0x100fe20000004100 */
[----:B------:R-:W-:Y:S01]  /*6b00*/  F2FP.SATFINITE.E4M3.F32.PACK_AB_MERGE_C R201, R37, R36, R201 ;  /* 0x0000002425c9723e */ /* 0x000fe200048070c9 */
[----:B------:R-:W-:Y:S02]  /*6b10*/  HADD2.F32 R130, -RZ, R129.H1_H1 ;  /* 0x30000081ff827230 */ /* 0x000fe40000004100 */
[C---:B------:R-:W-:Y:S01]  /*6b20*/  FFMA R47, R81.reuse, R126, R47 ;  /* 0x0000007e512f7223 */ /* 0x040fe2000000002f */
[C---:B------:R-:W-:Y:S01]  /*6b30*/  FFMA R44, R81.reuse, R125, R44 ;  /* 0x0000007d512c7223 */ /* 0x040fe2000000002c */
[C---:B------:R-:W-:Y:S01]  /*6b40*/  FFMA R45, R81.reuse, R128, R45 ;  /* 0x00000080512d7223 */ /* 0x040fe2000000002d */
[----:B------:R-:W-:Y:S02]  /*6b50*/  HADD2.F32 R129, -RZ, R131.H0_H0 ;  /* 0x20000083ff817230 */ /* 0x000fe40000004100 */
[C---:B------:R-:W-:Y:S01]  /*6b60*/  FMUL R46, R78.reuse, R50 ;  /* 0x000000324e2e7220 */ /* 0x040fe20000400000 */
[C---:B------:R-:W-:Y:S01]  /*6b70*/  FMUL R51, R78.reuse, R51 ;  /* 0x000000334e337220 */ /* 0x040fe20000400000 */
[--C-:B------:R-:W-:Y:S02]  /*6b80*/  HADD2.F32 R131, -RZ, R133.reuse.H0_H0 ;  /* 0x20000085ff837230 */ /* 0x100fe40000004100 */
[C---:B------:R-:W-:Y:S01]  /*6b90*/  FMUL R50, R78.reuse, R54 ;  /* 0x000000364e327220 */ /* 0x040fe20000400000 */
[C---:B------:R-:W-:Y:S01]  /*6ba0*/  FFMA R46, R81.reuse, R127, R46 ;  /* 0x0000007f512e7223 */ /* 0x040fe2000000002e */
[----:B------:R-:W-:Y:S02]  /*6bb0*/  HADD2.F32 R134, -RZ, R133.H1_H1 ;  /* 0x30000085ff867230 */ /* 0x000fe40000004100 */
[C---:B------:R-:W-:Y:S01]  /*6bc0*/  FFMA R51, R81.reuse, R130, R51 ;  /* 0x0000008251337223 */ /* 0x040fe20000000033 */
[----:B------:R-:W-:Y:S02]  /*6bd0*/  HADD2.F32 R133, -RZ, R135.H0_H0 ;  /* 0x20000087ff857230 */ /* 0x000fe40000004100 */
[C---:B------:R-:W-:Y:S01]  /*6be0*/  FMUL R55, R78.reuse, R55 ;  /* 0x000000374e377220 */ /* 0x040fe20000400000 */
[C---:B------:R-:W-:Y:S01]  /*6bf0*/  FFMA R48, R81.reuse, R129, R48 ;  /* 0x0000008151307223 */ /* 0x040fe20000000030 */
[C---:B------:R-:W-:Y:S01]  /*6c00*/  FFMA R49, R81.reuse, R132, R49 ;  /* 0x0000008451317223 */ /* 0x040fe20000000031 */
[--C-:B------:R-:W-:Y:S02]  /*6c10*/  HADD2.F32 R135, -RZ, R137.reuse.H0_H0 ;  /* 0x20000089ff877230 */ /* 0x100fe40000004100 */
[C---:B------:R-:W-:Y:S01]  /*6c20*/  FFMA R50, R81.reuse, R131, R50 ;  /* 0x0000008351327223 */ /* 0x040fe20000000032 */
[----:B------:R-:W-:Y:S02]  /*6c30*/  HADD2.F32 R138, -RZ, R137.H1_H1 ;  /* 0x30000089ff8a7230 */ /* 0x000fe40000004100 */
[C---:B------:R-:W-:Y:S01]  /*6c40*/  FMUL R54, R78.reuse, R58 ;  /* 0x0000003a4e367220 */ /* 0x040fe20000400000 */
[----:B------:R-:W-:Y:S02]  /*6c50*/  HADD2.F32 R137, -RZ, R139.H0_H0 ;  /* 0x2000008bff897230 */ /* 0x000fe40000004100 */
[C---:B------:R-:W-:Y:S01]  /*6c60*/  FFMA R55, R81.reuse, R134, R55 ;  /* 0x0000008651377223 */ /* 0x040fe20000000037 */
        /* <DEDUP_REMOVED lines=16> */
[----:B------:R-:W-:Y:S01]  /*6d70*/  FFMA R63, R81, R142, R63 ;  /* 0x0000008e513f7223 */ /* 0x000fe2000000003f */
[----:B------:R-:W-:Y:S01]  /*6d80*/  FMUL R67, R78, R67 ;  /* 0x000000434e437220 */ /* 0x000fe20000400000 */
[----:B------:R-:W-:Y:S01]  /*6d90*/  F2FP.SATFINITE.E4M3.F32.PACK_AB_MERGE_C R202, R47, R42, RZ ;  /* 0x0000002a2fca723e */ /* 0x000fe200048070ff */
[----:B------:R-:W-:Y:S01]  /*6da0*/  FFMA R60, R81, R141, R60 ;  /* 0x0000008d513c7223 */ /* 0x000fe2000000003c */
[----:B------:R-:W-:Y:S01]  /*6db0*/  F2FP.SATFINITE.E4M3.F32.PACK_AB_MERGE_C R203, R51, R46, RZ ;  /* 0x0000002e33cb723e */ /* 0x000fe200048070ff */
[C---:B------:R-:W-:Y:S01]  /*6dc0*/  FFMA R61, R81.reuse, R144, R61 ;  /* 0x00000090513d7223 */ /* 0x040fe2000000003d */
[C---:B------:R-:W-:Y:S01]  /*6dd0*/  FFMA R62, R81.reuse, R143, R62 ;  /* 0x0000008f513e7223 */ /* 0x040fe2000000003e */
[----:B------:R-:W-:Y:S01]  /*6de0*/  FFMA R67, R81, R146, R67 ;  /* 0x0000009251437223 */ /* 0x000fe20000000043 */
[----:B------:R-:W-:Y:S02]  /*6df0*/  F2FP.SATFINITE.E4M3.F32.PACK_AB_MERGE_C R202, R41, R40, R202 ;  /* 0x0000002829ca723e */ /* 0x000fe400048070ca */
[----:B------:R-:W-:Y:S02]  /*6e00*/  F2FP.SATFINITE.E4M3.F32.PACK_AB_MERGE_C R203, R45, R44, R203 ;  /* 0x0000002c2dcb723e */ /* 0x000fe400048070cb */
[----:B------:R-:W-:Y:S02]  /*6e10*/  F2FP.SATFINITE.E4M3.F32.PACK_AB_MERGE_C R212, R55, R50, RZ ;  /* 0x0000003237d4723e */ /* 0x000fe400048070ff */
[----:B------:R-:W-:Y:S01]  /*6e20*/  F2FP.SATFINITE.E4M3.F32.PACK_AB_MERGE_C R213, R59, R54, RZ ;  /* 0x000000363bd5723e */ /* 0x000fe200048070ff */
[----:B------:R1:W-:Y:S01]  /*6e30*/  STS.128 [R206+0x4020], R200 ;  /* 0x004020c8ce007388 */ /* 0x0003e20000000c00 */
[----:B------:R-:W-:Y:S02]  /*6e40*/  F2FP.SATFINITE.E4M3.F32.PACK_AB_MERGE_C R214, R63, R58, RZ ;  /* 0x0000003a3fd6723e */ /* 0x000fe400048070ff */
[----:B------:R-:W-:Y:S02]  /*6e50*/  F2FP.SATFINITE.E4M3.F32.PACK_AB_MERGE_C R215, R67, R62, RZ ;  /* 0x0000003e43d7723e */ /* 0x000fe400048070ff */
[----:B------:R-:W-:Y:S02]  /*6e60*/  F2FP.SATFINITE.E4M3.F32.PACK_AB_MERGE_C R212, R49, R48, R212 ;  /* 0x0000003031d4723e */ /* 0x000fe400048070d4 */
[----:B------:R-:W-:Y:S02]  /*6e70*/  F2FP.SATFINITE.E4M3.F32.PACK_AB_MERGE_C R213, R53, R52, R213 ;  /* 0x0000003435d5723e */ /* 0x000fe400048070d5 */
[----:B------:R-:W-:Y:S02]  /*6e80*/  F2FP.SATFINITE.E4M3.F32.PACK_AB_MERGE_C R214, R57, R56, R214 ;  /* 0x0000003839d6723e */ /* 0x000fe400048070d6 */
[----:B------:R-:W-:Y:S02]  /*6e90*/  F2FP.SATFINITE.E4M3.F32.PACK_AB_MERGE_C R215, R61, R60, R215 ;  /* 0x0000003c3dd7723e */ /* 0x000fe400048070d7 */
[----:B------:R-:W-:Y:S02]  /*6ea0*/  LEA R210, R181, UR49, 0x3 ;  /* 0x00000031b5d27c11 */ /* 0x000fe4000f8e18ff */
[----:B------:R-:W-:Y:S01]  /*6eb0*/  @P6 SHF.L.U32 R221, R180, 0x1f, RZ ;  /* 0x0000001fb4dd6819 */ /* 0x000fe200000006ff */
[----:B------:R1:W-:Y:S01]  /*6ec0*/  STS.128 [R205+0x4010], R212 ;  /* 0x004010d4cd007388 */ /* 0x0003e20000000c00 */
[----:B------:R-:W-:Y:S01]  /*6ed0*/  @!PT LDS RZ, [RZ] ;  /* 0x00000000fffff984 */ /* 0x000fe20000000800 */
[----:B------:R-:W-:Y:S01]  /*6ee0*/  @!PT LDS RZ, [RZ] ;  /* 0x00000000fffff984 */ /* 0x000fe20000000800 */
[----:B------:R-:W-:Y:S01]  /*6ef0*/  @!PT LDS RZ, [RZ] ;  /* 0x00000000fffff984 */ /* 0x000fe20000000800 */
[----:B------:R-:W-:Y:S01]  /*6f00*/  @!PT LDS RZ, [RZ] ;  /* 0x00000000fffff984 */ /* 0x000fe20000000800 */
[----:B------:R2:W-:Y:S07]  /*6f10*/  MEMBAR.ALL.CTA ;  /* 0x0000000000007992 */ /* 0x0005ee0000008000 */
[----:B--2---:R-:W2:Y:S02]  /*6f20*/  FENCE.VIEW.ASYNC.S ;  /* 0x00000000000073c6 */ /* 0x004ea40000000000 */
[----:B--2---:R-:W-:Y:S06]  /*6f30*/  BAR.SYNC.DEFER_BLOCKING 0x1, 0x80 ;  /* 0x0042000000007b1d */ /* 0x004fec0000010000 */
[----:B------:R-:W-:Y:S05]  /*6f40*/  @P0 BRA `(.L_x_105) ;  /* 0x0000000000280947 */ /* 0x000fea0003800000 */
[----:B------:R-:W-:Y:S02]  /*6f50*/  UIADD3 UR4, UPT, UPT, UR49, 0x4200, URZ ;  /* 0x0000420031047890 */ /* 0x000fe4000fffe0ff */
[----:B------:R-:W-:Y:S01]  /*6f60*/  UIADD3 UR6, UP0, UPT, UR52, 0x680, URZ ;  /* 0x0000068034067890 */ /* 0x000fe2000ff1e0ff */
[----:B------:R-:W-:Y:S03]  /*6f70*/  UMOV UR43, UR36 ;  /* 0x00000024002b7c82 */ /* 0x000fe60008000000 */
[----:B------:R-:W-:Y:S01]  /*6f80*/  MOV R192, UR4 ;  /* 0x0000000400c07c02 */ /* 0x000fe20008000f00 */
[----:B------:R-:W-:Y:S03]  /*6f90*/  UIADD3.X UR7, UPT, UPT, URZ, UR53, URZ, UP0, !UPT ;  /* 0x00000035ff077290 */ /* 0x000fe600087fe4ff */
[----:B------:R-:W-:Y:S11]  /*6fa0*/  R2UR UR40, R192 ;  /* 0x00000000c02872ca */ /* 0x000ff600000e0000 */
[----:B------:R-:W-:Y:S02]  /*6fb0*/  @!UPT UIADD3 URZ, UPT, UPT, URZ, URZ, URZ ;  /* 0x000000fffffff290 */ /* 0x000fe4000fffe0ff */
[----:B------:R2:W-:Y:S01]  /*6fc0*/  UTMASTG.3D [UR40], [UR6] ;  /* 0x00000028060073b5 */ /* 0x0005e20008010000 */
[----:B------:R0:W-:Y:S01]  /*6fd0*/  UTMACMDFLUSH ;  /* 0x00000000000079b7 */ /* 0x0001e20000000000 */
[----:B--2---:R-:W-:Y:S04]  /*6fe0*/  DEPBAR.LE SB0, 0x1 ;  /* 0x000080400000791a */ /* 0x004fe80000000000 */
.L_x_105:
[----:B------:R-:W-:Y:S05]  /*6ff0*/  BSYNC.RECONVERGENT B0 ;  /* 0x0000000000007941 */ /* 0x000fea0003800200 */
.L_x_104:
[----:B------:R-:W-:Y:S06]  /*7000*/  BAR.SYNC.DEFER_BLOCKING 0x1, 0x80 ;  /* 0x0042000000007b1d */ /* 0x000fec0000010000 */
[----:B------:R-:W2:Y:S01]  /*7010*/  @P6 SYNCS.PHASECHK.TRANS64.TRYWAIT P0, [R210+URZ+0xc0], R221 ;  /* 0x0000c0ddd20065a7 */ /* 0x000ea200080011ff */
[----:B------:R-:W-:Y:S01]  /*7020*/  BSSY B1, `(.L_x_106) ;  /* 0x0000023000017945 */ /* 0x000fe20003800000 */
[----:B--2---:R-:W-:Y:S03]  /*7030*/  @P6 SEL R208, RZ, 0x1, !P0 ;  /* 0x00000001ffd06807 */ /* 0x004fe60004000000 */
[----:B------:R-:W-:Y:S05]  /*7040*/  @!P6 BRA `(.L_x_107) ;  /* 0x000000000080e947 */ /* 0x000fea0003800000 */
[----:B------:R-:W-:Y:S01]  /*7050*/  ISETP.NE.AND P1, PT, R209, RZ, PT ;  /* 0x000000ffd100720c */ /* 0x000fe20003f25270 */
[----:B------:R-:W-:Y:S01]  /*7060*/  BSSY B0, `(.L_x_108) ;  /* 0x000000a000007945 */ /* 0x000fe20003800000 */
[----:B------:R-:W-:Y:S11]  /*7070*/  ISETP.NE.AND P0, PT, R208, RZ, PT ;  /* 0x000000ffd000720c */ /* 0x000ff60003f05270 */
[----:B------:R-:W-:Y:S04]  /*7080*/  @P1 IMAD R0, R181, 0x2000, R190 ;  /* 0x00002000b5001824 */ /* 0x000fe800078e02be */
[C---:B------:R-:W-:Y:S01]  /*7090*/  @P1 IMAD.IADD R2, R0.reuse, 0x1, R211 ;  /* 0x0000000100021824 */ /* 0x040fe200078e02d3 */
[----:B------:R-:W-:Y:S03]  /*70a0*/  @P1 IADD3 R219, PT, PT, R0, R219, RZ ;  /* 0x000000db00db1210 */ /* 0x000fe60007ffe0ff */
[----:B------:R-:W-:Y:S01]  /*70b0*/  @P1 IMAD.IADD R217, R217, 0x1, R2 ;  /* 0x00000001d9d91824 */ /* 0x000fe200078e0202 */
[----:B------:R-:W-:Y:S06]  /*70c0*/  @P0 BRA `(.L_x_109) ;  /* 0x00000000000c0947 */ /* 0x000fec0003800000 */
[----:B------:R-:W-:Y:S04]  /*70d0*/  SHF.L.U32 R3, R180, 0x1f, RZ ;  /* 0x0000001fb4037819 */ /* 0x000fe800000006ff */
[----:B------:R-:W2:Y:S02]  /*70e0*/  SYNCS.PHASECHK.TRANS64.TRYWAIT P0, [R210+URZ+0xc0], R3 ;  /* 0x0000c003d20075a7 */ /* 0x000ea400080011ff */
[----:B--2---:R-:W-:Y:S05]  /*70f0*/  @!P0 BRA `(.L_x_110) ;  /* 0x0000002000788947 */ /* 0x004fea0003800000 */
.L_x_109:
[----:B------:R-:W-:Y:S05]  /*7100*/  BSYNC B0 ;  /* 0x0000000000007941 */ /* 0x000fea0003800000 */
.L_x_108:
[----:B------:R-:W-:Y:S01]  /*7110*/  ISETP.NE.AND P0, PT, R209, RZ, PT ;  /* 0x000000ffd100720c */ /* 0x000fe20003f05270 */
[----:B--2---:R-:W-:Y:S02]  /*7120*/  VIADD R210, R210, 0xd0 ;  /* 0x000000d0d2d27836 */ /* 0x004fe40000000000 */
[----:B------:R-:W-:Y:S02]  /*7130*/  IMAD.U32 R3, RZ, RZ, UR37 ;  /* 0x00000025ff037e24 */ /* 0x000fe4000f8e00ff */
[----:B------:R-:W-:Y:S03]  /*7140*/  VIADD R181, R181, 0x1 ;  /* 0x00000001b5b57836 */ /* 0x000fe60000000000 */
[----:B------:R-:W-:Y:S05]  /*7150*/  PRMT R3, R3, 0x654, R210 ;  /* 0x0000065403037816 */ /* 0x000fea00000000d2 */
[----:B------:R2:W3:Y:S04]  /*7160*/  @P0 LDS.128 R148, [R0] ;  /* 0x0000000000940984 */ /* 0x0004e80000000c00 */
[----:B------:R2:W4:Y:S04]  /*7170*/  @P0 LDS.128 R152, [R2+0x10] ;  /* 0x0000100002980984 */ /* 0x0005280000000c00 */
        /* <DEDUP_REMOVED lines=9> */
[----:B------:R-:W-:Y:S01]  /*7210*/  SEL R181, R181, RZ, P0 ;  /* 0x000000ffb5b57207 */ /* 0x000fe20000000000 */
[----:B-----5:R5:W-:Y:S02]  /*7220*/  SYNCS.ARRIVE.TRANS64.RED.A1T0 RZ, [R3+URZ], RZ ;  /* 0x000000ff03ff79a7 */ /* 0x020be400081004ff */
[----:B-----5:R-:W-:Y:S04]  /*7230*/  SEL R3, RZ, 0x1, P0 ;  /* 0x00000001ff037807 */ /* 0x020fe80000000000 */
[----:B--234-:R-:W-:Y:S02]  /*7240*/  LOP3.LUT R180, R180, R3, RZ, 0x3c, !PT ;  /* 0x00000003b4b47212 */ /* 0x01cfe400078e3cff */
.L_x_107:
[----:B------:R-:W-:Y:S05]  /*7250*/  BSYNC B1 ;  /* 0x0000000000017941 */ /* 0x000fea0003800000 */
.L_x_106:
[----:B------:R-:W-:Y:S05]  /*7260*/  VIADD R0, R80, 0x40 ;  /* 0x0000004050007836 */ /* 0x000fea0000000000 */
[----:B------:R-:W-:Y:S04]  /*7270*/  SHF.R.U32.HI R0, RZ, 0x15, R0 ;  /* 0x00000015ff007819 */ /* 0x000fe80000011600 */
[----:B------:R-:W-:Y:S11]  /*7280*/  LOP3.LUT P0, RZ, R0, 0x3, R173, 0x48, !PT ;  /* 0x0000000300ff7812 */ /* 0x000ff600078048ad */
[----:B------:R-:W-:Y:S02]  /*7290*/  @!UPT UIADD3 URZ, UPT, UPT, URZ, URZ, URZ ;  /* 0x000000fffffff290 */ /* 0x000fe4000fffe0ff */
[----:B------:R-:W-:Y:S05]  /*72a0*/  @!P0 BRA `(.L_x_111) ;  /* 0x0000000000408947 */ /* 0x000fea0003800000 */
[----:B------:R-:W2:Y:S01]  /*72b0*/  LDCU.64 UR8, c[0x4][0x70] ;  /* 0x01000e00ff0877ac */ /* 0x000ea20008000a00 */
[----:B------:R-:W-:Y:S01]  /*72c0*/  MOV R3, 0x0 ;  /* 0x0000000000037802 */ /* 0x000fe20000000f00 */
[----:B------:R-:W-:Y:S02]  /*72d0*/  HFMA2 R12, -RZ, RZ, 0, 5.9604644775390625e-08 ;  /* 0x00000001ff0c7431 */ /* 0x000fe400000001ff */
[----:B------:R-:W-:Y:S02]  /*72e0*/  IMAD.MOV.U32 R8, RZ, RZ, 0x192 ;  /* 0x00000192ff087424 */ /* 0x000fe400078e00ff */
[----:B------:R-:W-:Y:S01]  /*72f0*/  IMAD.MOV.U32 R13, RZ, RZ, RZ ;  /* 0x000000ffff0d7224 */ /* 0x000fe200078e00ff */
[----:B------:R-:W3:Y:S01]  /*7300*/  LDCU.64 UR6, c[0x4][0x78] ;  /* 0x01000f00ff0677ac */ /* 0x000ee20008000a00 */
[----:B------:R-:W4:Y:S01]  /*7310*/  LDC.64 R2, c[0x4][R3] ;  /* 0x0100000003027b82 */ /* 0x000f220000000a00 */
[----:B------:R-:W5:Y:S01]  /*7320*/  LDCU.64 UR4, c[0x4][0x10] ;  /* 0x01000200ff0477ac */ /* 0x000f620008000a00 */
[----:B--2---:R-:W-:Y:S01]  /*7330*/  MOV R5, UR9 ;  /* 0x0000000900057c02 */ /* 0x004fe20008000f00 */
[----:B------:R-:W-:Y:S01]  /*7340*/  IMAD.U32 R4, RZ, RZ, UR8 ;  /* 0x00000008ff047e24 */ /* 0x000fe2000f8e00ff */
[----:B---3--:R-:W-:Y:S01]  /*7350*/  MOV R7, UR7 ;  /* 0x0000000700077c02 */ /* 0x008fe20008000f00 */
[----:B------:R-:W-:Y:S01]  /*7360*/  IMAD.U32 R6, RZ, RZ, UR6 ;  /* 0x00000006ff067e24 */ /* 0x000fe2000f8e00ff */
[----:B-----5:R-:W-:Y:S01]  /*7370*/  MOV R11, UR5 ;  /* 0x00000005000b7c02 */ /* 0x020fe20008000f00 */
[----:B------:R-:W-:Y:S02]  /*7380*/  IMAD.U32 R10, RZ, RZ, UR4 ;  /* 0x00000004ff0a7e24 */ /* 0x000fe4000f8e00ff */
[----:B------:R-:W-:Y:S07]  /*7390*/  LEPC R20, `(.L_x_111) ;  /* 0x000000001014794e */ /* 0x000fee0000000000 */
[----:B-1--4-:R-:W-:Y:S05]  /*73a0*/  CALL.ABS.NOINC R2 ;  /* 0x0000000002007343 */ /* 0x012fea0003c00000 */
.L_x_111:
[----:B------:R-:W-:Y:S01]  /*73b0*/  ISETP.NE.AND P0, PT, R193, RZ, PT ;  /* 0x000000ffc100720c */ /* 0x000fe20003f05270 */
[----:B------:R-:W-:Y:S05]  /*73c0*/  WARPSYNC.ALL ;  /* 0x0000000000007948 */ /* 0x000fea0003800000 */
[----:B------:R-:W-:Y:S01]  /*73d0*/  R2UR UR4, R80 ;  /* 0x00000000500472ca */ /* 0x000fe200000e0000 */
[----:B------:R-:W-:Y:S01]  /*73e0*/  BSSY.RECONVERGENT B0, `(.L_x_112) ;  /* 0x000011d000007945 */ /* 0x000fe20003800200 */
[----:B------:R-:W-:Y:S02]  /*73f0*/  F2FP.F16.E4M3.UNPACK_B R11, R149 ;  /* 0x00000095ff0b723e */ /* 0x000fe400020006ff */
[----:B------:R-:W-:Y:S02]  /*7400*/  F2FP.F16.E4M3.UNPACK_B R10, R150 ;  /* 0x00000096ff0a723e */ /* 0x000fe400020006ff */
[----:B------:R-:W-:Y:S01]  /*7410*/  F2FP.F16.E4M3.UNPACK_B R9, R151 ;  /* 0x00000097ff09723e */ /* 0x000fe200020006ff */
[--C-:B------:R-:W-:Y:S01]  /*7420*/  HADD2.F32 R83, -RZ, R11.reuse.H0_H0 ;  /* 0x2000000bff537230 */ /* 0x100fe20000004100 */
[----:B------:R-:W-:Y:S01]  /*7430*/  F2FP.F16.E4M3.UNPACK_B R8, R152 ;  /* 0x00000098ff08723e */ /* 0x000fe200020006ff */
[----:B------:R-:W-:Y:S01]  /*7440*/  HADD2.F32 R84, -RZ, R11.H1_H1 ;  /* 0x3000000bff547230 */ /* 0x000fe20000004100 */
[----:B------:R-:W-:Y:S01]  /*7450*/  F2FP.F16.E4M3.UNPACK_B R7, R153 ;  /* 0x00000099ff07723e */ /* 0x000fe200020006ff */
[--C-:B------:R-:W-:Y:S01]  /*7460*/  HADD2.F32 R87, -RZ, R10.reuse.H0_H0 ;  /* 0x2000000aff577230 */ /* 0x100fe20000004100 */
[----:B------:R-:W-:Y:S01]  /*7470*/  F2FP.F16.E4M3.UNPACK_B R6, R154 ;  /* 0x0000009aff06723e */ /* 0x000fe200020006ff */
[----:B------:R-:W-:Y:S01]  /*7480*/  HADD2.F32 R88, -RZ, R10.H1_H1 ;  /* 0x3000000aff587230 */ /* 0x000fe20000004100 */
[----:B------:R-:W-:Y:S01]  /*7490*/  F2FP.F16.E4M3.UNPACK_B R5, R155 ;  /* 0x0000009bff05723e */ /* 0x000fe200020006ff */
[--C-:B------:R-:W-:Y:S01]  /*74a0*/  HADD2.F32 R91, -RZ, R9.reuse.H0_H0 ;  /* 0x20000009ff5b7230 */ /* 0x100fe20000004100 */
[----:B-1----:R-:W-:Y:S01]  /*74b0*/  F2FP.F16.E4M3.UNPACK_B R4, R156 ;  /* 0x0000009cff04723e */ /* 0x002fe200020006ff */
[----:B------:R-:W-:Y:S01]  /*74c0*/  HADD2.F32 R92, -RZ, R9.H1_H1 ;  /* 0x30000009ff5c7230 */ /* 0x000fe20000004100 */
[-C--:B------:R-:W-:Y:S01]  /*74d0*/  F2FP.F16.E4M3.UNPACK_B R2, R148.reuse ;  /* 0x00000094ff02723e */ /* 0x080fe200020006ff */
[--C-:B------:R-:W-:Y:S01]  /*74e0*/  HADD2.F32 R95, -RZ, R8.reuse.H0_H0 ;  /* 0x20000008ff5f7230 */ /* 0x100fe20000004100 */
[----:B------:R-:W-:Y:S01]  /*74f0*/  F2FP.F16.E4M3.UNPACK_B R148, R148.H1 ;  /* 0x00000094ff94723e */ /* 0x000fe200030006ff */
[----:B------:R-:W-:Y:S01]  /*7500*/  HADD2.F32 R97, -RZ, R8.H1_H1 ;  /* 0x30000008ff617230 */ /* 0x000fe20000004100 */
[----:B------:R-:W-:Y:S01]  /*7510*/  F2FP.F16.E4M3.UNPACK_B R149, R149.H1 ;  /* 0x00000095ff95723e */ /* 0x000fe200030006ff */
[--C-:B------:R-:W-:Y:S01]  /*7520*/  HADD2.F32 R98, -RZ, R7.reuse.H0_H0 ;  /* 0x20000007ff627230 */ /* 0x100fe20000004100 */
[----:B------:R-:W-:Y:S01]  /*7530*/  F2FP.F16.E4M3.UNPACK_B R150, R150.H1 ;  /* 0x00000096ff96723e */ /* 0x000fe200030006ff */
[----:B------:R-:W-:Y:S01]  /*7540*/  HADD2.F32 R101, -RZ, R7.H1_H1 ;  /* 0x30000007ff657230 */ /* 0x000fe20000004100 */
[----:B------:R-:W-:Y:S01]  /*7550*/  F2FP.F16.E4M3.UNPACK_B R151, R151.H1 ;  /* 0x00000097ff97723e */ /* 0x000fe200030006ff */
[--C-:B------:R-:W-:Y:S01]  /*7560*/  HADD2.F32 R102, -RZ, R6.reuse.H0_H0 ;  /* 0x20000006ff667230 */ /* 0x100fe20000004100 */
[----:B------:R-:W-:Y:S01]  /*7570*/  F2FP.F16.E4M3.UNPACK_B R138, R163 ;  /* 0x000000a3ff8a723e */ /* 0x000fe200020006ff */
[----:B------:R-:W-:Y:S01]  /*7580*/  HADD2.F32 R105, -RZ, R6.H1_H1 ;  /* 0x30000006ff697230 */ /* 0x000fe20000004100 */
[----:B------:R-:W-:Y:S01]  /*7590*/  R2UR UR5, R207 ;  /* 0x00000000cf0572ca */ /* 0x000fe200000e0000 */
        /* <DEDUP_REMOVED lines=8> */
[----:B------:R-:W1:Y:S01]  /*7620*/  LDTM.x64 R4, tmem[UR4+0x40] ;  /* 0x00004004000479ee */ /* 0x000e620008340000 */
[--C-:B------:R-:W-:Y:S01]  /*7630*/  HADD2.F32 R0, -RZ, R2.reuse.H0_H0 ;  /* 0x20000002ff007230 */ /* 0x100fe20000004100 */
[----:B------:R-:W-:Y:S01]  /*7640*/  NOP ;  /* 0x0000000000007918 */ /* 0x000fe20000000000 */
[----:B------:R-:W-:Y:S01]  /*7650*/  HADD2.F32 R2, -RZ, R2.H1_H1 ;  /* 0x30000002ff027230 */ /* 0x000fe20000004100 */
[----:B------:R-:W-:Y:S01]  /*7660*/  UIADD3 UR5, UPT, UPT, UR5, 0x130, URZ ;  /* 0x0000013005057890 */ /* 0x000fe2000fffe0ff */
[--C-:B------:R-:W-:Y:S01]  /*7670*/  HADD2.F32 R86, -RZ, R149.reuse.H1_H1 ;  /* 0x30000095ff567230 */ /* 0x100fe20000004100 */
[----:B------:R-:W-:Y:S01]  /*7680*/  F2FP.F16.E4M3.UNPACK_B R132, R161 ;  /* 0x000000a1ff84723e */ /* 0x000fe200020006ff */
[--C-:B------:R-:W-:Y:S01]  /*7690*/  HADD2.F32 R114, -RZ, R116.reuse.H0_H0 ;  /* 0x20000074ff727230 */ /* 0x100fe20000004100 */
[----:B------:R-:W-:Y:S01]  /*76a0*/  UPRMT UR5, UR37, 0x654, UR5 ;  /* 0x0000065425057896 */ /* 0x000fe20008000005 */
[----:B------:R-:W-:Y:S01]  /*76b0*/  HADD2.F32 R117, -RZ, R116.H1_H1 ;  /* 0x30000074ff757230 */ /* 0x000fe20000004100 */
[----:B------:R-:W-:Y:S01]  /*76c0*/  F2FP.F16.E4M3.UNPACK_B R136, R162 ;  /* 0x000000a2ff88723e */ /* 0x000fe200020006ff */
[--C-:B------:R-:W-:Y:S01]  /*76d0*/  HADD2.F32 R118, -RZ, R120.reuse.H0_H0 ;  /* 0x20000078ff767230 */ /* 0x100fe20000004100 */
[----:B------:R-:W-:Y:S01]  /*76e0*/  F2FP.F16.E4M3.UNPACK_B R152, R152.H1 ;  /* 0x00000098ff98723e */ /* 0x000fe200030006ff */
[----:B------:R-:W-:Y:S01]  /*76f0*/  HADD2.F32 R121, -RZ, R120.H1_H1 ;  /* 0x30000078ff797230 */ /* 0x000fe20000004100 */
[----:B------:R-:W-:Y:S01]  /*7700*/  F2FP.F16.E4M3.UNPACK_B R153, R153.H1 ;  /* 0x00000099ff99723e */ /* 0x000fe200030006ff */
[--C-:B------:R-:W-:Y:S01]  /*7710*/  HADD2.F32 R122, -RZ, R124.reuse.H0_H0 ;  /* 0x2000007cff7a7230 */ /* 0x100fe20000004100 */
[----:B------:R-:W-:Y:S01]  /*7720*/  F2FP.F16.E4M3.UNPACK_B R154, R154.H1 ;  /* 0x0000009aff9a723e */ /* 0x000fe200030006ff */
[----:B-1----:R-:W-:Y:S01]  /*7730*/  SYNCS.ARRIVE.TRANS64.RED.A1T0 RZ, [UR5], RZ ;  /* 0x000000ffffff79a7 */ /* 0x002fe20008100405 */
[----:B------:R-:W-:Y:S01]  /*7740*/  HADD2.F32 R125, -RZ, R124.H1_H1 ;  /* 0x3000007cff7d7230 */ /* 0x000fe20000004100 */
[----:B------:R-:W-:Y:S01]  /*7750*/  F2FP.F16.E4M3.UNPACK_B R155, R155.H1 ;  /* 0x0000009bff9b723e */ /* 0x000fe200030006ff */
[--C-:B------:R-:W-:Y:S01]  /*7760*/  HADD2.F32 R126, -RZ, R128.reuse.H0_H0 ;  /* 0x20000080ff7e7230 */ /* 0x100fe20000004100 */
[----:B------:R-:W-:Y:S01]  /*7770*/  F2FP.F16.E4M3.UNPACK_B R156, R156.H1 ;  /* 0x0000009cff9c723e */ /* 0x000fe200030006ff */
[----:B------:R-:W-:Y:S01]  /*7780*/  HADD2.F32 R129, -RZ, R128.H1_H1 ;  /* 0x30000080ff817230 */ /* 0x000fe20000004100 */
[----:B------:R-:W-:Y:S01]  /*7790*/  F2FP.F16.E4M3.UNPACK_B R157, R157.H1 ;  /* 0x0000009dff9d723e */ /* 0x000fe200030006ff */
[C---:B------:R-:W-:Y:S01]  /*77a0*/  FMUL R4, R78.reuse, R4 ;  /* 0x000000044e047220 */ /* 0x040fe20000400000 */
[C---:B------:R-:W-:Y:S01]  /*77b0*/  FMUL R5, R78.reuse, R5 ;  /* 0x000000054e057220 */ /* 0x040fe20000400000 */
[----:B------:R-:W-:Y:S02]  /*77c0*/  HADD2.F32 R3, -RZ, R148.H0_H0 ;  /* 0x20000094ff037230 */ /* 0x000fe40000004100 */
        /* <DEDUP_REMOVED lines=9> */
[C---:B------:R-:W-:Y:S01]  /*7860*/  FMUL R2, R78.reuse, R21 ;  /* 0x000000154e027220 */ /* 0x040fe20000400000 */
[C---:B------:R-:W-:Y:S01]  /*7870*/  FMUL R21, R78.reuse, R28 ;  /* 0x0000001c4e157220 */ /* 0x040fe20000400000 */
[----:B------:R-:W-:Y:S02]  /*7880*/  HADD2.F32 R130, -RZ, R132.H0_H0 ;  /* 0x20000084ff827230 */ /* 0x000fe40000004100 */
[C---:B------:R-:W-:Y:S01]  /*7890*/  FMUL R6, R78.reuse, R6 ;  /* 0x000000064e067220 */ /* 0x040fe20000400000 */
[----:B------:R-:W-:Y:S02]  /*78a0*/  HADD2.F32 R82, -RZ, R148.H1_H1 ;  /* 0x30000094ff527230 */ /* 0x000fe40000004100 */
[C---:B------:R-:W-:Y:S01]  /*78b0*/  FMUL R7, R78.reuse, R7 ;  /* 0x000000074e077220 */ /* 0x040fe20000400000 */
[----:B------:R-:W-:Y:S02]  /*78c0*/  HADD2.F32 R85, -RZ, R149.H0_H0 ;  /* 0x20000095ff557230 */ /* 0x000fe40000004100 */
[C---:B------:R-:W-:Y:S01]  /*78d0*/  FFMA R6, R81.reuse, R3, R6 ;  /* 0x0000000351067223 */ /* 0x040fe20000000006 */
[----:B------:R-:W-:Y:S02]  /*78e0*/  HADD2.F32 R133, -RZ, R132.H1_H1 ;  /* 0x30000084ff857230 */ /* 0x000fe40000004100 */
[C---:B------:R-:W-:Y:S01]  /*78f0*/  FFMA R7, R81.reuse, R82, R7 ;  /* 0x0000005251077223 */ /* 0x040fe20000000007 */
[C---:B------:R-:W-:Y:S01]  /*7900*/  FFMA R8, R81.reuse, R83, R8 ;  /* 0x0000005351087223 */ /* 0x040fe20000000008 */
[C---:B------:R-:W-:Y:S01]  /*7910*/  FFMA R9, R81.reuse, R84, R9 ;  /* 0x0000005451097223 */ /* 0x040fe20000000009 */
[--C-:B------:R-:W-:Y:S02]  /*7920*/  HADD2.F32 R82, -RZ, R138.reuse.H0_H0 ;  /* 0x2000008aff527230 */ /* 0x100fe40000004100 */
[C---:B------:R-:W-:Y:S01]  /*7930*/  FMUL R10, R78.reuse, R10 ;  /* 0x0000000a4e0a7220 */ /* 0x040fe20000400000 */
[----:B------:R-:W-:Y:S02]  /*7940*/  HADD2.F32 R83, -RZ, R138.H1_H1 ;  /* 0x3000008aff537230 */ /* 0x000fe40000004100 */
[C---:B------:R-:W-:Y:S01]  /*7950*/  FMUL R11, R78.reuse, R11 ;  /* 0x0000000b4e0b7220 */ /* 0x040fe20000400000 */
[----:B------:R-:W-:Y:S02]  /*7960*/  HADD2.F32 R89, -RZ, R150.H0_H0 ;  /* 0x20000096ff597230 */ /* 0x000fe40000004100 */
[C---:B------:R-:W-:Y:S01]  /*7970*/  FFMA R10, R81.reuse, R85, R10 ;  /* 0x00000055510a7223 */ /* 0x040fe2000000000a */
[--C-:B------:R-:W-:Y:S02]  /*7980*/  HADD2.F32 R134, -RZ, R136.reuse.H0_H0 ;  /* 0x20000088ff867230 */ /* 0x100fe40000004100 */
[C---:B------:R-:W-:Y:S01]  /*7990*/  FFMA R11, R81.reuse, R86, R11 ;  /* 0x00000056510b7223 */ /* 0x040fe2000000000b */
[C---:B------:R-:W-:Y:S01]  /*79a0*/  FFMA R12, R81.reuse, R87, R12 ;  /* 0x00000057510c7223 */ /* 0x040fe2000000000c */
[----:B------:R-:W-:Y:S01]  /*79b0*/  FFMA R13, R81, R88, R13 ;  /* 0x00000058510d7223 */ /* 0x000fe2000000000d */
[----:B------:R-:W-:Y:S01]  /*79c0*/  F2FP.SATFINITE.E4M3.F32.PACK_AB_MERGE_C R86, R7, R6, RZ ;  /* 0x000000060756723e */ /* 0x000fe200048070ff */
[C---:B------:R-:W-:Y:S01]  /*79d0*/  FMUL R7, R78.reuse, R24 ;  /* 0x000000184e077220 */ /* 0x040fe20000400000 */
[----:B------:R-:W-:Y:S01]  /*79e0*/  F2FP.SATFINITE.E4M3.F32.PACK_AB_MERGE_C R138, R11, R10, RZ ;  /* 0x0000000a0b8a723e */ /* 0x000fe200048070ff */
[C---:B------:R-:W-:Y:S01]  /*79f0*/  FMUL R10, R78.reuse, R25 ;  /* 0x000000194e0a7220 */ /* 0x040fe20000400000 */
[C---:B------:R-:W-:Y:S01]  /*7a00*/  FMUL R25, R78.reuse, R32 ;  /* 0x000000204e197220 */ /* 0x040fe20000400000 */
[----:B------:R-:W-:Y:S02]  /*7a10*/  HADD2.F32 R137, -RZ, R136.H1_H1 ;  /* 0x30000088ff897230 */ /* 0x000fe40000004100 */
[C---:B------:R-:W-:Y:S01]  /*7a20*/  FMUL R14, R78.reuse, R14 ;  /* 0x0000000e4e0e7220 */ /* 0x040fe20000400000 */
[----:B------:R-:W-:Y:S02]  /*7a30*/  HADD2.F32 R90, -RZ, R150.H1_H1 ;  /* 0x30000096ff5a7230 */ /* 0x000fe40000004100 */
[C---:B------:R-:W-:Y:S01]  /*7a40*/  FMUL R15, R78.reuse, R15 ;  /* 0x0000000f4e0f7220 */ /* 0x040fe20000400000 */
[--C-:B------:R-:W-:Y:S02]  /*7a50*/  HADD2.F32 R93, -RZ, R151.reuse.H0_H0 ;  /* 0x20000097ff5d7230 */ /* 0x100fe40000004100 */
[C---:B------:R-:W-:Y:S01]  /*7a60*/  FFMA R14, R81.reuse, R89, R14 ;  /* 0x00000059510e7223 */ /* 0x040fe2000000000e */
[----:B------:R-:W-:Y:S02]  /*7a70*/  HADD2.F32 R94, -RZ, R151.H1_H1 ;  /* 0x30000097ff5e7230 */ /* 0x000fe40000004100 */
[C---:B------:R-:W-:Y:S01]  /*7a80*/  FFMA R15, R81.reuse, R90, R15 ;  /* 0x0000005a510f7223 */ /* 0x040fe2000000000f */
[C---:B------:R-:W-:Y:S01]  /*7a90*/  FFMA R16, R81.reuse, R91, R16 ;  /* 0x0000005b51107223 */ /* 0x040fe20000000010 */
[----:B------:R-:W-:Y:S01]  /*7aa0*/  FFMA R17, R81, R92, R17 ;  /* 0x0000005c51117223 */ /* 0x000fe20000000011 */
[C---:B------:R-:W-:Y:S01]  /*7ab0*/  FMUL R18, R78.reuse, R18 ;  /* 0x000000124e127220 */ /* 0x040fe20000400000 */
[C---:B------:R-:W-:Y:S01]  /*7ac0*/  FMUL R19, R78.reuse, R19 ;  /* 0x000000134e137220 */ /* 0x040fe20000400000 */
[--C-:B------:R-:W-:Y:S01]  /*7ad0*/  HADD2.F32 R96, -RZ, R152.reuse.H0_H0 ;  /* 0x20000098ff607230 */ /* 0x100fe20000004100 */
[----:B------:R-:W-:Y:S01]  /*7ae0*/  F2FP.SATFINITE.E4M3.F32.PACK_AB_MERGE_C R14, R15, R14, RZ ;  /* 0x0000000e0f0e723e */ /* 0x000fe200048070ff */
[C---:B------:R-:W-:Y:S01]  /*7af0*/  FFMA R18, R81.reuse, R93, R18 ;  /* 0x0000005d51127223 */ /* 0x040fe20000000012 */
[C---:B------:R-:W-:Y:S01]  /*7b00*/  FFMA R19, R81.reuse, R94, R19 ;  /* 0x0000005e51137223 */ /* 0x040fe20000000013 */
[C---:B------:R-:W-:Y:S01]  /*7b10*/  FFMA R0, R81.reuse, R95, R0 ;  /* 0x0000005f51007223 */ /* 0x040fe20000000000 */
[----:B------:R-:W-:Y:S01]  /*7b20*/  FFMA R2, R81, R97, R2 ;  /* 0x0000006151027223 */ /* 0x000fe20000000002 */
[----:B------:R-:W-:Y:S02]  /*7b30*/  HADD2.F32 R99, -RZ, R152.H1_H1 ;  /* 0x30000098ff637230 */ /* 0x000fe40000004100 */
[C---:B------:R-:W-:Y:S01]  /*7b40*/  FMUL R3, R78.reuse, R22 ;  /* 0x000000164e037220 */ /* 0x040fe20000400000 */
[----:B------:R-:W-:Y:S01]  /*7b50*/  F2FP.SATFINITE.E4M3.F32.PACK_AB_MERGE_C R18, R19, R18, RZ ;  /* 0x000000121312723e */ /* 0x000fe200048070ff */
[C---:B------:R-:W-:Y:S01]  /*7b60*/  FMUL R22, R78.reuse, R29 ;  /* 0x0000001d4e167220 */ /* 0x040fe20000400000 */
[C---:B------:R-:W-:Y:S01]  /*7b70*/  FMUL R29, R78.reuse, R36 ;  /* 0x000000244e1d7220 */ /* 0x040fe20000400000 */
[C---:B------:R-:W-:Y:S01]  /*7b80*/  FFMA R3, R81.reuse, R96, R3 ;  /* 0x0000006051037223 */ /* 0x040fe20000000003 */
[C---:B------:R-:W-:Y:S01]  /*7b90*/  FMUL R6, R78.reuse, R23 ;  /* 0x000000174e067220 */ /* 0x040fe20000400000 */
[--C-:B------:R-:W-:Y:S02]  /*7ba0*/  HADD2.F32 R100, -RZ, R153.reuse.H0_H0 ;  /* 0x20000099ff647230 */ /* 0x100fe40000004100 */
[C---:B------:R-:W-:Y:S01]  /*7bb0*/  FMUL R11, R78.reuse, R26 ;  /* 0x0000001a4e0b7220 */ /* 0x040fe20000400000 */
[----:B------:R-:W-:Y:S02]  /*7bc0*/  HADD2.F32 R103, -RZ, R153.H1_H1 ;  /* 0x30000099ff677230 */ /* 0x000fe40000004100 */
[C---:B------:R-:W-:Y:S01]  /*7bd0*/  FFMA R6, R81.reuse, R99, R6 ;  /* 0x0000006351067223 */ /* 0x040fe20000000006 */
[C---:B------:R-:W-:Y:S01]  /*7be0*/  FFMA R7, R81.reuse, R98, R7 ;  /* 0x0000006251077223 */ /* 0x040fe20000000007 */
[C---:B------:R-:W-:Y:S01]  /*7bf0*/  FFMA R10, R81.reuse, R101, R10 ;  /* 0x00000065510a7223 */ /* 0x040fe2000000000a */
[C---:B------:R-:W-:Y:S01]  /*7c00*/  FFMA R11, R81.reuse, R100, R11 ;  /* 0x00000064510b7223 */ /* 0x040fe2000000000b */
[----:B------:R-:W-:Y:S01]  /*7c10*/  FMUL R26, R78, R33 ;  /* 0x000000214e1a7220 */ /* 0x000fe20000400000 */
[----:B------:R-:W-:Y:S01]  /*7c20*/  F2FP.SATFINITE.E4M3.F32.PACK_AB_MERGE_C R3, R6, R3, RZ ;  /* 0x000000030603723e */ /* 0x000fe200048070ff */
[C---:B------:R-:W-:Y:S01]  /*7c30*/  FMUL R33, R78.reuse, R40 ;  /* 0x000000284e217220 */ /* 0x040fe20000400000 */
        /* <DEDUP_REMOVED lines=8> */
[C---:B------:R-:W-:Y:S01]  /*7cc0*/  FMUL R30, R78.reuse, R37 ;  /* 0x000000254e1e7220 */ /* 0x040fe20000400000 */
[C---:B------:R-:W-:Y:S01]  /*7cd0*/  FMUL R37, R78.reuse, R44 ;  /* 0x0000002c4e257220 */ /* 0x040fe20000400000 */
[C---:B------:R-:W-:Y:S01]  /*7ce0*/  FMUL R24, R78.reuse, R31 ;  /* 0x0000001f4e187220 */ /* 0x040fe20000400000 */
[----:B------:R-:W-:Y:S01]  /*7cf0*/  F2FP.F16.E4M3.UNPACK_B R158, R158.H1 ;  /* 0x0000009eff9e723e */ /* 0x000fe200030006ff */
[--C-:B------:R-:W-:Y:S02]  /*7d00*/  HADD2.F32 R108, -RZ, R155.reuse.H0_H0 ;  /* 0x2000009bff6c7230 */ /* 0x100fe40000004100 */
[----:B------:R-:W-:Y:S01]  /*7d10*/  FMUL R27, R78, R34 ;  /* 0x000000224e1b7220 */ /* 0x000fe20000400000 */
[----:B------:R-:W-:Y:S02]  /*7d20*/  HADD2.F32 R111, -RZ, R155.H1_H1 ;  /* 0x3000009bff6f7230 */ /* 0x000fe40000004100 */
[C---:B------:R-:W-:Y:S01]  /*7d30*/  FFMA R24, R81.reuse, R107, R24 ;  /* 0x0000006b51187223 */ /* 0x040fe20000000018 */
[----:B------:R-:W-:Y:S01]  /*7d40*/  F2FP.F16.E4M3.UNPACK_B R159, R159.H1 ;  /* 0x0000009fff9f723e */ /* 0x000fe200030006ff */
[C---:B------:R-:W-:Y:S01]  /*7d50*/  FFMA R25, R81.reuse, R106, R25 ;  /* 0x0000006a51197223 */ /* 0x040fe20000000019 */
[C---:B------:R-:W-:Y:S01]  /*7d60*/  FFMA R26, R81.reuse, R109, R26 ;  /* 0x0000006d511a7223 */ /* 0x040fe2000000001a */
[----:B------:R-:W-:Y:S01]  /*7d70*/  F2FP.F16.E4M3.UNPACK_B R160, R160.H1 ;  /* 0x000000a0ffa0723e */ /* 0x000fe200030006ff */
[C---:B------:R-:W-:Y:S01]  /*7d80*/  FFMA R27, R81.reuse, R108, R27 ;  /* 0x0000006c511b7223 */ /* 0x040fe2000000001b */
[----:B------:R-:W-:Y:S01]  /*7d90*/  F2FP.SATFINITE.E4M3.F32.PACK_AB_MERGE_C R6, R24, R23, RZ ;  /* 0x000000171806723e */ /* 0x000fe200048070ff */
[C---:B------:R-:W-:Y:S01]  /*7da0*/  FMUL R34, R78.reuse, R41 ;  /* 0x000000294e227220 */ /* 0x040fe20000400000 */
[C---:B------:R-:W-:Y:S01]  /*7db0*/  FMUL R41, R78.reuse, R48 ;  /* 0x000000304e297220 */ /* 0x040fe20000400000 */
[----:B------:R-:W-:Y:S01]  /*7dc0*/  FMUL R28, R78, R35 ;  /* 0x000000234e1c7220 */ /* 0x000fe20000400000 */
[----:B------:R-:W-:Y:S01]  /*7dd0*/  F2FP.F16.E4M3.UNPACK_B R161, R161.H1 ;  /* 0x000000a1ffa1723e */ /* 0x000fe200030006ff */
[--C-:B------:R-:W-:Y:S01]  /*7de0*/  HADD2.F32 R112, -RZ, R156.reuse.H0_H0 ;  /* 0x2000009cff707230 */ /* 0x100fe20000004100 */
[----:B------:R-:W-:Y:S01]  /*7df0*/  F2FP.SATFINITE.E4M3.F32.PACK_AB_MERGE_C R6, R22, R21, R6 ;  /* 0x000000151606723e */ /* 0x000fe20004807006 */
[C---:B------:R-:W-:Y:S01]  /*7e00*/  FFMA R28, R81.reuse, R111, R28 ;  /* 0x0000006f511c7223 */ /* 0x040fe2000000001c */
[C---:B------:R-:W-:Y:S01]  /*7e10*/  FFMA R29, R81.reuse, R110, R29 ;  /* 0x0000006e511d7223 */ /* 0x040fe2000000001d */
[C---:B------:R-:W-:Y:S01]  /*7e20*/  FFMA R30, R81.reuse, R113, R30 ;  /* 0x00000071511e7223 */ /* 0x040fe2000000001e */
[----:B------:R-:W-:Y:S02]  /*7e30*/  HADD2.F32 R115, -RZ, R156.H1_H1 ;  /* 0x3000009cff737230 */ /* 0x000fe40000004100 */
[C---:B------:R-:W-:Y:S01]  /*7e40*/  FMUL R31, R78.reuse, R38 ;  /* 0x000000264e1f7220 */ /* 0x040fe20000400000 */
[----:B------:R-:W-:Y:S01]  /*7e50*/  F2FP.F16.E4M3.UNPACK_B R162, R162.H1 ;  /* 0x000000a2ffa2723e */ /* 0x000fe200030006ff */
[C---:B------:R-:W-:Y:S01]  /*7e60*/  FMUL R38, R78.reuse, R45 ;  /* 0x0000002d4e267220 */ /* 0x040fe20000400000 */
[C---:B------:R-:W-:Y:S01]  /*7e70*/  FMUL R45, R78.reuse, R52 ;  /* 0x000000344e2d7220 */ /* 0x040fe20000400000 */
[----:B------:R-:W-:Y:S01]  /*7e80*/  F2FP.F16.E4M3.UNPACK_B R163, R163.H1 ;  /* 0x000000a3ffa3723e */ /* 0x000fe200030006ff */
[----:B------:R-:W-:Y:S01]  /*7e90*/  FFMA R31, R81, R112, R31 ;  /* 0x00000070511f7223 */ /* 0x000fe2000000001f */
[----:B------:R-:W-:Y:S01]  /*7ea0*/  FMUL R52, R78, R59 ;  /* 0x0000003b4e347220 */ /* 0x000fe20000400000 */
[----:B------:R-:W-:Y:S01]  /*7eb0*/  IADD3 R76, PT, PT, R76, 0x1, RZ ;  /* 0x000000014c4c7810 */ /* 0x000fe20007ffe0ff */
[C---:B------:R-:W-:Y:S01]  /*7ec0*/  FMUL R59, R78.reuse, R66 ;  /* 0x000000424e3b7220 */ /* 0x040fe20000400000 */
[----:B------:R-:W-:Y:S01]  /*7ed0*/  F2FP.SATFINITE.E4M3.F32.PACK_AB_MERGE_C R66, R13, R12, R14 ;  /* 0x0000000c0d42723e */ /* 0x000fe2000480700e */
[C---:B------:R-:W-:Y:S01]  /*7ee0*/  FMUL R32, R78.reuse, R39 ;  /* 0x000000274e207220 */ /* 0x040fe20000400000 */
[--C-:B------:R-:W-:Y:S02]  /*7ef0*/  HADD2.F32 R116, -RZ, R157.reuse.H0_H0 ;  /* 0x2000009dff747230 */ /* 0x100fe40000004100 */
[C---:B------:R-:W-:Y:S01]  /*7f00*/  FMUL R35, R78.reuse, R42 ;  /* 0x0000002a4e237220 */ /* 0x040fe20000400000 */
[----:B------:R-:W-:Y:S02]  /*7f10*/  HADD2.F32 R119, -RZ, R157.H1_H1 ;  /* 0x3000009dff777230 */ /* 0x000fe40000004100 */
[C---:B------:R-:W-:Y:S01]  /*7f20*/  FFMA R32, R81.reuse, R115, R32 ;  /* 0x0000007351207223 */ /* 0x040fe20000000020 */
[----:B------:R-:W-:Y:S01]  /*7f30*/  FMUL R36, R78, R43 ;  /* 0x0000002b4e247220 */ /* 0x000fe20000400000 */
[C---:B------:R-:W-:Y:S01]  /*7f40*/  FFMA R33, R81.reuse, R114, R33 ;  /* 0x0000007251217223 */ /* 0x040fe20000000021 */
[C---:B------:R-:W-:Y:S01]  /*7f50*/  FFMA R34, R81.reuse, R117, R34 ;  /* 0x0000007551227223 */ /* 0x040fe20000000022 */
[--C-:B------:R-:W-:Y:S01]  /*7f60*/  HADD2.F32 R120, -RZ, R158.reuse.H0_H0 ;  /* 0x2000009eff787230 */ /* 0x100fe20000004100 */
[----:B------:R-:W-:Y:S01]  /*7f70*/  F2FP.SATFINITE.E4M3.F32.PACK_AB_MERGE_C R32, R32, R31, RZ ;  /* 0x0000001f2020723e */ /* 0x000fe200048070ff */
[C---:B------:R-:W-:Y:S01]  /*7f80*/  FFMA R35, R81.reuse, R116, R35 ;  /* 0x0000007451237223 */ /* 0x040fe20000000023 */
[----:B------:R-:W-:Y:S02]  /*7f90*/  HADD2.F32 R123, -RZ, R158.H1_H1 ;  /* 0x3000009eff7b7230 */ /* 0x000fe40000004100 */
[----:B------:R-:W-:Y:S01]  /*7fa0*/  FMUL R39, R78, R46 ;  /* 0x0000002e4e277220 */ /* 0x000fe20000400000 */
[----:B------:R-:W-:Y:S01]  /*7fb0*/  F2FP.SATFINITE.E4M3.F32.PACK_AB_MERGE_C R32, R30, R29, R32 ;  /* 0x0000001d1e20723e */ /* 0x000fe20004807020 */
[C---:B------:R-:W-:Y:S01]  /*7fc0*/  FFMA R36, R81.reuse, R119, R36 ;  /* 0x0000007751247223 */ /* 0x040fe20000000024 */
[C---:B------:R-:W-:Y:S01]  /*7fd0*/  FMUL R40, R78.reuse, R47 ;  /* 0x0000002f4e287220 */ /* 0x040fe20000400000 */
[C---:B------:R-:W-:Y:S01]  /*7fe0*/  FFMA R37, R81.reuse, R118, R37 ;  /* 0x0000007651257223 */ /* 0x040fe20000000025 */
[C---:B------:R-:W-:Y:S01]  /*7ff0*/  FFMA R38, R81.reuse, R121, R38 ;  /* 0x0000007951267223 */ /* 0x040fe20000000026 */
[C---:B------:R-:W-:Y:S01]  /*8000*/  FMUL R42, R78.reuse, R49 ;  /* 0x000000314e2a7220 */ /* 0x040fe20000400000 */
[--C-:B------:R-:W-:Y:S02]  /*8010*/  HADD2.F32 R124, -RZ, R159.reuse.H0_H0 ;  /* 0x2000009fff7c7230 */ /* 0x100fe40000004100 */
[C---:B------:R-:W-:Y:S01]  /*8020*/  FFMA R39, R81.reuse, R120, R39 ;  /* 0x0000007851277223 */ /* 0x040fe20000000027 */
[----:B------:R-:W-:Y:S02]  /*8030*/  HADD2.F32 R127, -RZ, R159.H1_H1 ;  /* 0x3000009fff7f7230 */ /* 0x000fe40000004100 */
[C---:B------:R-:W-:Y:S01]  /*8040*/  FMUL R43, R78.reuse, R50 ;  /* 0x000000324e2b7220 */ /* 0x040fe20000400000 */
[C---:B------:R-:W-:Y:S01]  /*8050*/  FFMA R40, R81.reuse, R123, R40 ;  /* 0x0000007b51287223 */ /* 0x040fe20000000028 */
[C---:B------:R-:W-:Y:S01]  /*8060*/  FMUL R44, R78.reuse, R51 ;  /* 0x000000334e2c7220 */ /* 0x040fe20000400000 */
[C---:B------:R-:W-:Y:S01]  /*8070*/  FFMA R41, R81.reuse, R122, R41 ;  /* 0x0000007a51297223 */ /* 0x040fe20000000029 */
[C---:B------:R-:W-:Y:S01]  /*8080*/  FMUL R50, R78.reuse, R57 ;  /* 0x000000394e327220 */ /* 0x040fe20000400000 */
[C---:B------:R-:W-:Y:S01]  /*8090*/  FMUL R57, R78.reuse, R64 ;  /* 0x000000404e397220 */ /* 0x040fe20000400000 */
[----:B------:R-:W-:Y:S01]  /*80a0*/  FFMA R42, R81, R125, R42 ;  /* 0x0000007d512a7223 */ /* 0x000fe2000000002a */
[C---:B------:R-:W-:Y:S01]  /*80b0*/  FMUL R46, R78.reuse, R53 ;  /* 0x000000354e2e7220 */ /* 0x040fe20000400000 */
[--C-:B------:R-:W-:Y:S01]  /*80c0*/  HADD2.F32 R128, -RZ, R160.reuse.H0_H0 ;  /* 0x200000a0ff807230 */ /* 0x100fe20000004100 */
[----:B------:R-:W-:Y:S01]  /*80d0*/  F2FP.SATFINITE.E4M3.F32.PACK_AB_MERGE_C R64, R5, R4, R86 ;  /* 0x000000040540723e */ /* 0x000fe20004807056 */
[C---:B------:R-:W-:Y:S01]  /*80e0*/  FMUL R51, R78.reuse, R58 ;  /* 0x0000003a4e337220 */ /* 0x040fe20000400000 */
[C---:B------:R-:W-:Y:S01]  /*80f0*/  FMUL R53, R78.reuse, R60 ;  /* 0x0000003c4e357220 */ /* 0x040fe20000400000 */
[C---:B------:R-:W-:Y:S01]  /*8100*/  FFMA R43, R81.reuse, R124, R43 ;  /* 0x0000007c512b7223 */ /* 0x040fe2000000002b */
[----:B------:R-:W-:Y:S02]  /*8110*/  HADD2.F32 R131, -RZ, R160.H1_H1 ;  /* 0x300000a0ff837230 */ /* 0x000fe40000004100 */
[C---:B------:R-:W-:Y:S01]  /*8120*/  FMUL R47, R78.reuse, R54 ;  /* 0x000000364e2f7220 */ /* 0x040fe20000400000 */
[C---:B------:R-:W-:Y:S01]  /*8130*/  FMUL R58, R78.reuse, R65 ;  /* 0x000000414e3a7220 */ /* 0x040fe20000400000 */
[----:B------:R-:W-:Y:S01]  /*8140*/  FMUL R60, R78, R67 ;  /* 0x000000434e3c7220 */ /* 0x000fe20000400000 */
[----:B------:R-:W-:Y:S01]  /*8150*/  F2FP.SATFINITE.E4M3.F32.PACK_AB_MERGE_C R5, R20, R11, RZ ;  /* 0x0000000b1405723e */ /* 0x000fe200048070ff */
[----:B------:R-:W-:Y:S01]  /*8160*/  FFMA R44, R81, R127, R44 ;  /* 0x0000007f512c7223 */ /* 0x000fe2000000002c */
[C---:B------:R-:W-:Y:S01]  /*8170*/  FMUL R48, R78.reuse, R55 ;  /* 0x000000374e307220 */ /* 0x040fe20000400000 */
[----:B------:R-:W-:Y:S01]  /*8180*/  F2FP.SATFINITE.E4M3.F32.PACK_AB_MERGE_C R65, R9, R8, R138 ;  /* 0x000000080941723e */ /* 0x000fe2000480708a */
[----:B------:R-:W-:Y:S01]  /*8190*/  FFMA R45, R81, R126, R45 ;  /* 0x0000007e512d7223 */ /* 0x000fe2000000002d */
[----:B------:R-:W-:Y:S01]  /*81a0*/  F2FP.SATFINITE.E4M3.F32.PACK_AB_MERGE_C R67, R17, R16, R18 ;  /* 0x000000101143723e */ /* 0x000fe20004807012 */
[----:B------:R-:W-:Y:S01]  /*81b0*/  FMUL R49, R78, R56 ;  /* 0x000000384e317220 */ /* 0x000fe20000400000 */
[C---:B------:R-:W-:Y:S01]  /*81c0*/  FFMA R46, R81.reuse, R129, R46 ;  /* 0x00000081512e7223 */ /* 0x040fe2000000002e */
[--C-:B------:R-:W-:Y:S02]  /*81d0*/  HADD2.F32 R132, -RZ, R161.reuse.H0_H0 ;  /* 0x200000a1ff847230 */ /* 0x100fe40000004100 */
[C---:B------:R-:W-:Y:S01]  /*81e0*/  FFMA R47, R81.reuse, R128, R47 ;  /* 0x00000080512f7223 */ /* 0x040fe2000000002f */
[----:B------:R1:W-:Y:S01]  /*81f0*/  STS.128 [R172+UR49+0x6200], R64 ;  /* 0x00620040ac007988 */ /* 0x0003e20008000c31 */
[----:B------:R-:W-:Y:S01]  /*8200*/  HADD2.F32 R135, -RZ, R161.H1_H1 ;  /* 0x300000a1ff877230 */ /* 0x000fe20000004100 */
[----:B------:R-:W-:Y:S01]  /*8210*/  F2FP.SATFINITE.E4M3.F32.PACK_AB_MERGE_C R5, R10, R7, R5 ;  /* 0x000000070a05723e */ /* 0x000fe20004807005 */
[C---:B------:R-:W-:Y:S01]  /*8220*/  FFMA R48, R81.reuse, R131, R48 ;  /* 0x0000008351307223 */ /* 0x040fe20000000030 */
[----:B------:R-:W-:Y:S01]  /*8230*/  F2FP.SATFINITE.E4M3.F32.PACK_AB_MERGE_C R7, R28, R27, RZ ;  /* 0x0000001b1c07723e */ /* 0x000fe200048070ff */
        /* <DEDUP_REMOVED lines=8> */
[----:B------:R-:W-:Y:S01]  /*82c0*/  FMUL R56, R78, R63 ;  /* 0x0000003f4e387220 */ /* 0x000fe20000400000 */
[----:B------:R-:W-:Y:S01]  /*82d0*/  F2FP.SATFINITE.E4M3.F32.PACK_AB_MERGE_C R4, R2, R0, R3 ;  /* 0x000000000204723e */ /* 0x000fe20004807003 */
[C---:B------:R-:W-:Y:S01]  /*82e0*/  FFMA R53, R81.reuse, R134, R53 ;  /* 0x0000008651357223 */ /* 0x040fe20000000035 */
[----:B------:R-:W-:Y:S01]  /*82f0*/  F2FP.SATFINITE.E4M3.F32.PACK_AB_MERGE_C R7, R26, R25, R7 ;  /* 0x000000191a07723e */ /* 0x000fe20004807007 */
[C---:B------:R-:W-:Y:S01]  /*8300*/  FFMA R54, R81.reuse, R137, R54 ;  /* 0x0000008951367223 */ /* 0x040fe20000000036 */
[--C-:B------:R-:W-:Y:S02]  /*8310*/  HADD2.F32 R84, -RZ, R163.reuse.H0_H0 ;  /* 0x200000a3ff547230 */ /* 0x100fe40000004100 */
[C---:B------:R-:W-:Y:S01]  /*8320*/  FFMA R55, R81.reuse, R136, R55 ;  /* 0x0000008851377223 */ /* 0x040fe20000000037 */
[----:B------:R-:W-:Y:S01]  /*8330*/  HADD2.F32 R85, -RZ, R163.H1_H1 ;  /* 0x300000a3ff557230 */ /* 0x000fe20000004100 */
[----:B------:R1:W-:Y:S01]  /*8340*/  STS.128 [R204+0x6010], R4 ;  /* 0x00601004cc007388 */ /* 0x0003e20000000c00 */
[----:B------:R-:W-:Y:S01]  /*8350*/  F2FP.SATFINITE.E4M3.F32.PACK_AB_MERGE_C R35, R36, R35, RZ ;  /* 0x000000232423723e */ /* 0x000fe200048070ff */
[C---:B------:R-:W-:Y:S01]  /*8360*/  FFMA R56, R81.reuse, R139, R56 ;  /* 0x0000008b51387223 */ /* 0x040fe20000000038 */
[----:B------:R-:W-:Y:S01]  /*8370*/  F2FP.SATFINITE.E4M3.F32.PACK_AB_MERGE_C R39, R40, R39, RZ ;  /* 0x000000272827723e */ /* 0x000fe200048070ff */
[C---:B------:R-:W-:Y:S01]  /*8380*/  FFMA R57, R81.reuse, R82, R57 ;  /* 0x0000005251397223 */ /* 0x040fe20000000039 */
[----:B------:R-:W-:Y:S01]  /*8390*/  F2FP.SATFINITE.E4M3.F32.PACK_AB_MERGE_C R43, R44, R43, RZ ;  /* 0x0000002b2c2b723e */ /* 0x000fe200048070ff */
[C---:B------:R-:W-:Y:S01]  /*83a0*/  FFMA R58, R81.reuse, R83, R58 ;  /* 0x00000053513a7223 */ /* 0x040fe2000000003a */
[C---:B------:R-:W-:Y:S01]  /*83b0*/  FFMA R59, R81.reuse, R84, R59 ;  /* 0x00000054513b7223 */ /* 0x040fe2000000003b */
[----:B------:R-:W-:Y:S01]  /*83c0*/  F2FP.SATFINITE.E4M3.F32.PACK_AB_MERGE_C R33, R34, R33, R35 ;  /* 0x000000212221723e */ /* 0x000fe20004807023 */
        /* <DEDUP_REMOVED lines=11> */
[----:B------:R-:W-:Y:S05]  /*8480*/  F2FP.SATFINITE.E4M3.F32.PACK_AB_MERGE_C R51, R58, R57, R59 ;  /* 0x000000393a33723e */ /* 0x000fea000480703b */
        /* <DEDUP_REMOVED lines=9> */
[----:B------:R-:W-:Y:S02]  /*8520*/  UIADD3 UR8, UP0, UPT, UR52, 0x680, URZ ;  /* 0x0000068034087890 */ /* 0x000fe4000ff1e0ff */
[----:B------:R-:W-:Y:S02]  /*8530*/  UIADD3 UR5, UPT, UPT, UR41, 0x40, URZ ;  /* 0x0000004029057890 */ /* 0x000fe4000fffe0ff */
[----:B------:R-:W-:Y:S02]  /*8540*/  UIADD3 UR4, UPT, UPT, UR49, 0x6200, URZ ;  /* 0x0000620031047890 */ /* 0x000fe4000fffe0ff */
[----:B------:R-:W-:Y:S01]  /*8550*/  UIADD3.X UR9, UPT, UPT, URZ, UR53, URZ, UP0, !UPT ;  /* 0x00000035ff097290 */ /* 0x000fe200087fe4ff */
[----:B------:R-:W-:Y:S01]  /*8560*/  UMOV UR6, UR42 ;  /* 0x0000002a00067c82 */ /* 0x000fe20008000000 */
[----:B------:R-:W-:Y:S07]  /*8570*/  UMOV UR7, UR36 ;  /* 0x0000002400077c82 */ /* 0x000fee0008000000 */
[----:B------:R2:W-:Y:S01]  /*8580*/  UTMASTG.3D [UR4], [UR8] ;  /* 0x00000004080073b5 */ /* 0x0005e20008010000 */
[----:B------:R0:W-:Y:S01]  /*8590*/  UTMACMDFLUSH ;  /* 0x00000000000079b7 */ /* 0x0001e20000000000 */
[----:B--2---:R-:W-:Y:S04]  /*85a0*/  DEPBAR.LE SB0, 0x1 ;  /* 0x000080400000791a */ /* 0x004fe80000000000 */
.L_x_113:
[----:B------:R-:W-:Y:S05]  /*85b0*/  BSYNC.RECONVERGENT B0 ;  /* 0x0000000000007941 */ /* 0x000fea0003800200 */
.L_x_112:
[----:B------:R-:W-:Y:S01]  /*85c0*/  BAR.SYNC.DEFER_BLOCKING 0x1, 0x80 ;  /* 0x0042000000007b1d */ /* 0x000fe20000010000 */
[----:B------:R-:W-:Y:S01]  /*85d0*/  ISETP.NE.AND P2, PT, R194, RZ, PT ;  /* 0x000000ffc200720c */ /* 0x000fe20003f45270 */
[----:B------:R-:W-:Y:S01]  /*85e0*/  IMAD.IADD R20, R75, 0x1, R147 ;  /* 0x000000014b147824 */ /* 0x000fe200078e0293 */
[----:B------:R-:W-:Y:S01]  /*85f0*/  ISETP.NE.AND P0, PT, R195, 0x2, PT ;  /* 0x00000002c300780c */ /* 0x000fe20003f05270 */
[----:B------:R-:W-:Y:S01]  /*8600*/  IMAD.IADD R21, R77, 0x1, R170 ;  /* 0x000000014d157824 */ /* 0x000fe200078e02aa */
[----:B------:R-:W-:Y:S02]  /*8610*/  ISETP.NE.AND P1, PT, R76, 0x4, PT ;  /* 0x000000044c00780c */ /* 0x000fe40003f25270 */
[----:B------:R-:W-:Y:S02]  /*8620*/  SEL R3, RZ, 0x1, P0 ;  /* 0x00000001ff037807 */ /* 0x000fe40000000000 */
[----:B------:R-:W-:Y:S02]  /*8630*/  SEL R0, RZ, 0x1, P1 ;  /* 0x00000001ff007807 */ /* 0x000fe40000800000 */
[----:B------:R-:W-:Y:S02]  /*8640*/  LOP3.LUT R182, R182, R3, RZ, 0x3c, !PT ;  /* 0x00000003b6b67212 */ /* 0x000fe400078e3cff */
[----:B------:R-:W-:Y:S02]  /*8650*/  LOP3.LUT R183, R183, R0, RZ, 0x3c, !PT ;  /* 0x00000000b7b77212 */ /* 0x000fe400078e3cff */
[----:B------:R-:W-:Y:S02]  /*8660*/  @P2 R2UR UR36, R179 ;  /* 0x00000000b32422ca */ /* 0x000fe400000e0000 */
[----:B------:R-:W-:Y:S02]  /*8670*/  SEL R195, R195, RZ, P0 ;  /* 0x000000ffc3c37207 */ /* 0x000fe40000000000 */
[----:B------:R-:W-:Y:S01]  /*8680*/  SEL R76, R76, RZ, P1 ;  /* 0x000000ff4c4c7207 */ /* 0x000fe20000800000 */
[----:B------:R-:W-:Y:S10]  /*8690*/  @P2 BRA `(.L_x_114) ;  /* 0xffffffc400bc2947 */ /* 0x000ff4000383ffff */
[----:B------:R-:W-:Y:S05]  /*86a0*/  EXIT ;  /* 0x000000000000794d */ /* 0x000fea0003800000 */
.L_x_20:
[----:B--2---:R2:W1:Y:S02]  /*86b0*/  SYNCS.PHASECHK.TRANS64.TRYWAIT P0, [R3+URZ+0x160], R2 ;  /* 0x00016002030075a7 */ /* 0x00446400080011ff */
[----:B-1----:R-:W-:Y:S05]  /*86c0*/  @!P0 NANOSLEEP.SYNCS 0x989680 ;  /* 0x009896800000895d */ /* 0x002fea0003900000 */
[----:B------:R-:W1:Y:S02]  /*86d0*/  @!P0 SYNCS.PHASECHK.TRANS64 P0, [R3+URZ+0x160], R2 ;  /* 0x00016002030085a7 */ /* 0x000e6400080010ff */
[----:B-1----:R-:W-:Y:S05]  /*86e0*/  @!P0 BRA `(.L_x_20) ;  /* 0xfffffffc00f08947 */ /* 0x002fea000383ffff */
[----:B------:R-:W-:Y:S05]  /*86f0*/  BRA `(.L_x_115) ;  /* 0xffffff8c00f47947 */ /* 0x000fea000383ffff */
.L_x_23:
[----:B-1----:R-:W-:-:S07]  /*8700*/  MOV R2, UR33 ;  /* 0x0000002100027c02 */ /* 0x002fce0008000f00 */
.L_x_116:
[----:B-1----:R1:W2:Y:S02]  /*8710*/  SYNCS.PHASECHK.TRANS64.TRYWAIT P0, [R2+URZ+0x60], R5 ;  /* 0x00006005020075a7 */ /* 0x0022a400080011ff */
[----:B--2---:R-:W-:Y:S05]  /*8720*/  @!P0 NANOSLEEP.SYNCS 0x989680 ;  /* 0x009896800000895d */ /* 0x004fea0003900000 */
[----:B------:R-:W2:Y:S02]  /*8730*/  @!P0 SYNCS.PHASECHK.TRANS64 P0, [R2+URZ+0x60], R5 ;  /* 0x00006005020085a7 */ /* 0x000ea400080010ff */
[----:B--2---:R-:W-:Y:S05]  /*8740*/  @!P0 BRA `(.L_x_116) ;  /* 0xfffffffc00f08947 */ /* 0x004fea000383ffff */
[----:B------:R-:W-:Y:S05]  /*8750*/  BRA `(.L_x_22) ;  /* 0xffffff9000447947 */ /* 0x000fea000383ffff */
.L_x_29:
[----:B-1----:R-:W-:-:S07]  /*8760*/  MOV R2, UR17 ;  /* 0x0000001100027c02 */ /* 0x002fce0008000f00 */
.L_x_117:
[----:B-1----:R1:W2:Y:S02]  /*8770*/  SYNCS.PHASECHK.TRANS64.TRYWAIT P0, [R2+URZ+0x60], R5 ;  /* 0x00006005020075a7 */ /* 0x0022a400080011ff */
[----:B--2---:R-:W-:Y:S05]  /*8780*/  @!P0 NANOSLEEP.SYNCS 0x989680 ;  /* 0x009896800000895d */ /* 0x004fea0003900000 */
[----:B------:R-:W2:Y:S02]  /*8790*/  @!P0 SYNCS.PHASECHK.TRANS64 P0, [R2+URZ+0x60], R5 ;  /* 0x00006005020085a7 */ /* 0x000ea400080010ff */
[----:B--2---:R-:W-:Y:S05]  /*87a0*/  @!P0 BRA `(.L_x_117) ;  /* 0xfffffffc00f08947 */ /* 0x004fea000383ffff */
[----:B------:R-:W-:Y:S05]  /*87b0*/  BRA `(.L_x_28) ;  /* 0xffffff9000e87947 */ /* 0x000fea000383ffff */
.L_x_33:
[----:B-1----:R1:W2:Y:S02]  /*87c0*/  SYNCS.PHASECHK.TRANS64.TRYWAIT P0, [R2+URZ+0xf0], R3 ;  /* 0x0000f003020075a7 */ /* 0x0022a400080011ff */
[----:B--2---:R-:W-:Y:S05]  /*87d0*/  @!P0 NANOSLEEP.SYNCS 0x989680 ;  /* 0x009896800000895d */ /* 0x004fea0003900000 */
[----:B------:R-:W2:Y:S02]  /*87e0*/  @!P0 SYNCS.PHASECHK.TRANS64 P0, [R2+URZ+0xf0], R3 ;  /* 0x0000f003020085a7 */ /* 0x000ea400080010ff */
[----:B--2---:R-:W-:Y:S05]  /*87f0*/  @!P0 BRA `(.L_x_33) ;  /* 0xfffffffc00f08947 */ /* 0x004fea000383ffff */
[----:B------:R-:W-:Y:S05]  /*8800*/  BRA `(.L_x_118) ;  /* 0xffffff9400747947 */ /* 0x000fea000383ffff */
.L_x_37:
[----:B----4-:R-:W-:-:S07]  /*8810*/  MOV R0, UR5 ;  /* 0x0000000500007c02 */ /* 0x010fce0008000f00 */
.L_x_119:
[----:B-1----:R1:W2:Y:S02]  /*8820*/  SYNCS.PHASECHK.TRANS64.TRYWAIT P0, [R0+URZ], R3 ;  /* 0x00000003000075a7 */ /* 0x0022a400080011ff */
[----:B--2---:R-:W-:Y:S05]  /*8830*/  @!P0 NANOSLEEP.SYNCS 0x989680 ;  /* 0x009896800000895d */ /* 0x004fea0003900000 */
[----:B------:R-:W2:Y:S02]  /*8840*/  @!P0 SYNCS.PHASECHK.TRANS64 P0, [R0+URZ], R3 ;  /* 0x00000003000085a7 */ /* 0x000ea400080010ff */
[----:B--2---:R-:W-:Y:S05]  /*8850*/  @!P0 BRA `(.L_x_119) ;  /* 0xfffffffc00f08947 */ /* 0x004fea000383ffff */
[----:B------:R-:W-:Y:S05]  /*8860*/  BRA `(.L_x_120) ;  /* 0xffffff9800e47947 */ /* 0x000fea000383ffff */
.L_x_38:
[----:B----4-:R-:W-:-:S07]  /*8870*/  MOV R0, UR5 ;  /* 0x0000000500007c02 */ /* 0x010fce0008000f00 */
.L_x_121:
[----:B-1----:R1:W2:Y:S02]  /*8880*/  SYNCS.PHASECHK.TRANS64.TRYWAIT P0, [R0+URZ], R3 ;  /* 0x00000003000075a7 */ /* 0x0022a400080011ff */
[----:B--2---:R-:W-:Y:S05]  /*8890*/  @!P0 NANOSLEEP.SYNCS 0x989680 ;  /* 0x009896800000895d */ /* 0x004fea0003900000 */
[----:B------:R-:W2:Y:S02]  /*88a0*/  @!P0 SYNCS.PHASECHK.TRANS64 P0, [R0+URZ], R3 ;  /* 0x00000003000085a7 */ /* 0x000ea400080010ff */
[----:B--2---:R-:W-:Y:S05]  /*88b0*/  @!P0 BRA `(.L_x_121) ;  /* 0xfffffffc00f08947 */ /* 0x004fea000383ffff */
[----:B------:R-:W-:Y:S05]  /*88c0*/  BRA `(.L_x_122) ;  /* 0xffffff9800f07947 */ /* 0x000fea000383ffff */
.L_x_39:
[----:B----4-:R-:W-:-:S07]  /*88d0*/  MOV R0, UR5 ;  /* 0x0000000500007c02 */ /* 0x010fce0008000f00 */
.L_x_123:
[----:B-1----:R1:W2:Y:S02]  /*88e0*/  SYNCS.PHASECHK.TRANS64.TRYWAIT P0, [R0+URZ], R3 ;  /* 0x00000003000075a7 */ /* 0x0022a400080011ff */
[----:B--2---:R-:W-:Y:S05]  /*88f0*/  @!P0 NANOSLEEP.SYNCS 0x989680 ;  /* 0x009896800000895d */ /* 0x004fea0003900000 */
[----:B------:R-:W2:Y:S02]  /*8900*/  @!P0 SYNCS.PHASECHK.TRANS64 P0, [R0+URZ], R3 ;  /* 0x00000003000085a7 */ /* 0x000ea400080010ff */
[----:B--2---:R-:W-:Y:S05]  /*8910*/  @!P0 BRA `(.L_x_123) ;  /* 0xfffffffc00f08947 */ /* 0x004fea000383ffff */
[----:B------:R-:W-:Y:S05]  /*8920*/  BRA `(.L_x_124) ;  /* 0xffffff9800fc7947 */ /* 0x000fea000383ffff */
.L_x_40:
[----:B----4-:R-:W-:-:S07]  /*8930*/  MOV R0, UR5 ;  /* 0x0000000500007c02 */ /* 0x010fce0008000f00 */
.L_x_125:
[----:B-1----:R1:W2:Y:S02]  /*8940*/  SYNCS.PHASECHK.TRANS64.TRYWAIT P0, [R0+URZ], R3 ;  /* 0x00000003000075a7 */ /* 0x0022a400080011ff */
[----:B--2---:R-:W-:Y:S05]  /*8950*/  @!P0 NANOSLEEP.SYNCS 0x989680 ;  /* 0x009896800000895d */ /* 0x004fea0003900000 */
[----:B------:R-:W2:Y:S02]  /*8960*/  @!P0 SYNCS.PHASECHK.TRANS64 P0, [R0+URZ], R3 ;  /* 0x00000003000085a7 */ /* 0x000ea400080010ff */
[----:B--2---:R-:W-:Y:S05]  /*8970*/  @!P0 BRA `(.L_x_125) ;  /* 0xfffffffc00f08947 */ /* 0x004fea000383ffff */
[----:B------:R-:W-:Y:S05]  /*8980*/  BRA `(.L_x_126) ;  /* 0xffffff9c00087947 */ /* 0x000fea000383ffff */
.L_x_41:
[----:B----4-:R-:W-:-:S07]  /*8990*/  MOV R0, UR5 ;  /* 0x0000000500007c02 */ /* 0x010fce0008000f00 */
.L_x_127:
[----:B-1----:R1:W2:Y:S02]  /*89a0*/  SYNCS.PHASECHK.TRANS64.TRYWAIT P0, [R0+URZ], R3 ;  /* 0x00000003000075a7 */ /* 0x0022a400080011ff */
[----:B--2---:R-:W-:Y:S05]  /*89b0*/  @!P0 NANOSLEEP.SYNCS 0x989680 ;  /* 0x009896800000895d */ /* 0x004fea0003900000 */
[----:B------:R-:W2:Y:S02]  /*89c0*/  @!P0 SYNCS.PHASECHK.TRANS64 P0, [R0+URZ], R3 ;  /* 0x00000003000085a7 */ /* 0x000ea400080010ff */
[----:B--2---:R-:W-:Y:S05]  /*89d0*/  @!P0 BRA `(.L_x_127) ;  /* 0xfffffffc00f08947 */ /* 0x004fea000383ffff */
[----:B------:R-:W-:Y:S05]  /*89e0*/  BRA `(.L_x_128) ;  /* 0xffffff9c00147947 */ /* 0x000fea000383ffff */
.L_x_42:
[----:B----4-:R-:W-:-:S07]  /*89f0*/  MOV R0, UR5 ;  /* 0x0000000500007c02 */ /* 0x010fce0008000f00 */
.L_x_129:
[----:B-1----:R1:W2:Y:S02]  /*8a00*/  SYNCS.PHASECHK.TRANS64.TRYWAIT P0, [R0+URZ], R3 ;  /* 0x00000003000075a7 */ /* 0x0022a400080011ff */
[----:B--2---:R-:W-:Y:S05]  /*8a10*/  @!P0 NANOSLEEP.SYNCS 0x989680 ;  /* 0x009896800000895d */ /* 0x004fea0003900000 */
[----:B------:R-:W2:Y:S02]  /*8a20*/  @!P0 SYNCS.PHASECHK.TRANS64 P0, [R0+URZ], R3 ;  /* 0x00000003000085a7 */ /* 0x000ea400080010ff */
[----:B--2---:R-:W-:Y:S05]  /*8a30*/  @!P0 BRA `(.L_x_129) ;  /* 0xfffffffc00f08947 */ /* 0x004fea000383ffff */
[----:B------:R-:W-:Y:S05]  /*8a40*/  BRA `(.L_x_130) ;  /* 0xffffff9c00207947 */ /* 0x000fea000383ffff */
.L_x_43:
[----:B----4-:R-:W-:-:S07]  /*8a50*/  MOV R0, UR5 ;  /* 0x0000000500007c02 */ /* 0x010fce0008000f00 */
.L_x_131:
[----:B-1----:R1:W2:Y:S02]  /*8a60*/  SYNCS.PHASECHK.TRANS64.TRYWAIT P0, [R0+URZ], R3 ;  /* 0x00000003000075a7 */ /* 0x0022a400080011ff */
[----:B--2---:R-:W-:Y:S05]  /*8a70*/  @!P0 NANOSLEEP.SYNCS 0x989680 ;  /* 0x009896800000895d */ /* 0x004fea0003900000 */
[----:B------:R-:W2:Y:S02]  /*8a80*/  @!P0 SYNCS.PHASECHK.TRANS64 P0, [R0+URZ], R3 ;  /* 0x00000003000085a7 */ /* 0x000ea400080010ff */
[----:B--2---:R-:W-:Y:S05]  /*8a90*/  @!P0 BRA `(.L_x_131) ;  /* 0xfffffffc00f08947 */ /* 0x004fea000383ffff */
[----:B------:R-:W-:Y:S05]  /*8aa0*/  BRA `(.L_x_132) ;  /* 0xffffff9c002c7947 */ /* 0x000fea000383ffff */
.L_x_44:
[----:B----4-:R-:W-:-:S07]  /*8ab0*/  MOV R0, UR5 ;  /* 0x0000000500007c02 */ /* 0x010fce0008000f00 */
.L_x_133:
[----:B-1----:R1:W2:Y:S02]  /*8ac0*/  SYNCS.PHASECHK.TRANS64.TRYWAIT P0, [R0+URZ], R3 ;  /* 0x00000003000075a7 */ /* 0x0022a400080011ff */
[----:B--2---:R-:W-:Y:S05]  /*8ad0*/  @!P0 NANOSLEEP.SYNCS 0x989680 ;  /* 0x009896800000895d */ /* 0x004fea0003900000 */
[----:B------:R-:W2:Y:S02]  /*8ae0*/  @!P0 SYNCS.PHASECHK.TRANS64 P0, [R0+URZ], R3 ;  /* 0x00000003000085a7 */ /* 0x000ea400080010ff */
[----:B--2---:R-:W-:Y:S05]  /*8af0*/  @!P0 BRA `(.L_x_133) ;  /* 0xfffffffc00f08947 */ /* 0x004fea000383ffff */
[----:B------:R-:W-:Y:S05]  /*8b00*/  BRA `(.L_x_134) ;  /* 0xffffff9c00387947 */ /* 0x000fea000383ffff */
.L_x_45:
[----:B----4-:R-:W-:-:S07]  /*8b10*/  MOV R0, UR5 ;  /* 0x0000000500007c02 */ /* 0x010fce0008000f00 */
.L_x_135:
[----:B-1----:R1:W2:Y:S02]  /*8b20*/  SYNCS.PHASECHK.TRANS64.TRYWAIT P0, [R0+URZ], R3 ;  /* 0x00000003000075a7 */ /* 0x0022a400080011ff */
[----:B--2---:R-:W-:Y:S05]  /*8b30*/  @!P0 NANOSLEEP.SYNCS 0x989680 ;  /* 0x009896800000895d */ /* 0x004fea0003900000 */
[----:B------:R-:W2:Y:S02]  /*8b40*/  @!P0 SYNCS.PHASECHK.TRANS64 P0, [R0+URZ], R3 ;  /* 0x00000003000085a7 */ /* 0x000ea400080010ff */
[----:B--2---:R-:W-:Y:S05]  /*8b50*/  @!P0 BRA `(.L_x_135) ;  /* 0xfffffffc00f08947 */ /* 0x004fea000383ffff */
[----:B------:R-:W-:Y:S05]  /*8b60*/  BRA `(.L_x_136) ;  /* 0xffffff9c00447947 */ /* 0x000fea000383ffff */
.L_x_46:
[----:B----4-:R-:W-:-:S07]  /*8b70*/  MOV R0, UR5 ;  /* 0x0000000500007c02 */ /* 0x010fce0008000f00 */
.L_x_137:
[----:B-1----:R1:W2:Y:S02]  /*8b80*/  SYNCS.PHASECHK.TRANS64.TRYWAIT P0, [R0+URZ], R3 ;  /* 0x00000003000075a7 */ /* 0x0022a400080011ff */
[----:B--2---:R-:W-:Y:S05]  /*8b90*/  @!P0 NANOSLEEP.SYNCS 0x989680 ;  /* 0x009896800000895d */ /* 0x004fea0003900000 */
[----:B------:R-:W2:Y:S02]  /*8ba0*/  @!P0 SYNCS.PHASECHK.TRANS64 P0, [R0+URZ], R3 ;  /* 0x00000003000085a7 */ /* 0x000ea400080010ff */
[----:B--2---:R-:W-:Y:S05]  /*8bb0*/  @!P0 BRA `(.L_x_137) ;  /* 0xfffffffc00f08947 */ /* 0x004fea000383ffff */
[----:B------:R-:W-:Y:S05]  /*8bc0*/  BRA `(.L_x_138) ;  /* 0xffffff9c00507947 */ /* 0x000fea000383ffff */
.L_x_47:
[----:B----4-:R-:W-:-:S07]  /*8bd0*/  MOV R0, UR5 ;  /* 0x0000000500007c02 */ /* 0x010fce0008000f00 */
.L_x_139:
[----:B-1----:R1:W2:Y:S02]  /*8be0*/  SYNCS.PHASECHK.TRANS64.TRYWAIT P0, [R0+URZ], R3 ;  /* 0x00000003000075a7 */ /* 0x0022a400080011ff */
[----:B--2---:R-:W-:Y:S05]  /*8bf0*/  @!P0 NANOSLEEP.SYNCS 0x989680 ;  /* 0x009896800000895d */ /* 0x004fea0003900000 */
[----:B------:R-:W2:Y:S02]  /*8c00*/  @!P0 SYNCS.PHASECHK.TRANS64 P0, [R0+URZ], R3 ;  /* 0x00000003000085a7 */ /* 0x000ea400080010ff */
[----:B--2---:R-:W-:Y:S05]  /*8c10*/  @!P0 BRA `(.L_x_139) ;  /* 0xfffffffc00f08947 */ /* 0x004fea000383ffff */
[----:B------:R-:W-:Y:S05]  /*8c20*/  BRA `(.L_x_140) ;  /* 0xffffff9c005c7947 */ /* 0x000fea000383ffff */
.L_x_50:
[----:B-1----:R1:W2:Y:S02]  /*8c30*/  SYNCS.PHASECHK.TRANS64.TRYWAIT P0, [R0+URZ+0x150], R5 ;  /* 0x00015005000075a7 */ /* 0x0022a400080011ff */
[----:B--2---:R-:W-:Y:S05]  /*8c40*/  @!P0 NANOSLEEP.SYNCS 0x989680 ;  /* 0x009896800000895d */ /* 0x004fea0003900000 */
[----:B------:R-:W2:Y:S02]  /*8c50*/  @!P0 SYNCS.PHASECHK.TRANS64 P0, [R0+URZ+0x150], R5 ;  /* 0x00015005000085a7 */ /* 0x000ea400080010ff */
[----:B--2---:R-:W-:Y:S05]  /*8c60*/  @!P0 BRA `(.L_x_50) ;  /* 0xfffffffc00f08947 */ /* 0x004fea000383ffff */
[----:B------:R-:W-:Y:S05]  /*8c70*/  BRA `(.L_x_141) ;  /* 0xffffff9c00b87947 */ /* 0x000fea000383ffff */
.L_x_51:
[----:B------:R-:W-:-:S07]  /*8c80*/  MOV R0, UR5 ;  /* 0x0000000500007c02 */ /* 0x000fce0008000f00 */
.L_x_142:
[----:B-1----:R1:W2:Y:S02]  /*8c90*/  SYNCS.PHASECHK.TRANS64.TRYWAIT P0, [R0+URZ+0x100], R5 ;  /* 0x00010005000075a7 */ /* 0x0022a400080011ff */
[----:B--2---:R-:W-:Y:S05]  /*8ca0*/  @!P0 NANOSLEEP.SYNCS 0x989680 ;  /* 0x009896800000895d */ /* 0x004fea0003900000 */
[----:B------:R-:W2:Y:S02]  /*8cb0*/  @!P0 SYNCS.PHASECHK.TRANS64 P0, [R0+URZ+0x100], R5 ;  /* 0x00010005000085a7 */ /* 0x000ea400080010ff */
[----:B--2---:R-:W-:Y:S05]  /*8cc0*/  @!P0 BRA `(.L_x_142) ;  /* 0xfffffffc00f08947 */ /* 0x004fea000383ffff */
[----:B------:R-:W-:Y:S05]  /*8cd0*/  BRA `(.L_x_143) ;  /* 0xffffff9c00c87947 */ /* 0x000fea000383ffff */
.L_x_52:
[----:B-1----:R1:W2:Y:S02]  /*8ce0*/  SYNCS.PHASECHK.TRANS64.TRYWAIT P1, [R0+URZ+0xf0], R5 ;  /* 0x0000f005000075a7 */ /* 0x0022a400080211ff */
[----:B--2---:R-:W-:Y:S05]  /*8cf0*/  @!P1 NANOSLEEP.SYNCS 0x989680 ;  /* 0x009896800000995d */ /* 0x004fea0003900000 */
[----:B------:R-:W2:Y:S02]  /*8d00*/  @!P1 SYNCS.PHASECHK.TRANS64 P1, [R0+URZ+0xf0], R5 ;  /* 0x0000f005000095a7 */ /* 0x000ea400080210ff */
[----:B--2---:R-:W-:Y:S05]  /*8d10*/  @!P1 BRA `(.L_x_52) ;  /* 0xfffffffc00f09947 */ /* 0x004fea000383ffff */
[----:B------:R-:W-:Y:S05]  /*8d20*/  BRA `(.L_x_144) ;  /* 0xffffff9c00f87947 */ /* 0x000fea000383ffff */
.L_x_55:
[----:B------:R-:W-:-:S07]  /*8d30*/  MOV R0, UR5 ;  /* 0x0000000500007c02 */ /* 0x000fce0008000f00 */
.L_x_145:
[----:B-1----:R1:W2:Y:S02]  /*8d40*/  SYNCS.PHASECHK.TRANS64.TRYWAIT P0, [R0+URZ+0x100], R3 ;  /* 0x00010003000075a7 */ /* 0x0022a400080011ff */
[----:B--2---:R-:W-:Y:S05]  /*8d50*/  @!P0 NANOSLEEP.SYNCS 0x989680 ;  /* 0x009896800000895d */ /* 0x004fea0003900000 */
[----:B------:R-:W2:Y:S02]  /*8d60*/  @!P0 SYNCS.PHASECHK.TRANS64 P0, [R0+URZ+0x100], R3 ;  /* 0x00010003000085a7 */ /* 0x000ea400080010ff */
[----:B--2---:R-:W-:Y:S05]  /*8d70*/  @!P0 BRA `(.L_x_145) ;  /* 0xfffffffc00f08947 */ /* 0x004fea000383ffff */
[----:B------:R-:W-:Y:S05]  /*8d80*/  BRA `(.L_x_54) ;  /* 0xffffffa0004c7947 */ /* 0x000fea000383ffff */
.L_x_62:
[----:B-1----:R1:W2:Y:S02]  /*8d90*/  SYNCS.PHASECHK.TRANS64.TRYWAIT P1, [R0+URZ+0xf0], R5 ;  /* 0x0000f005000075a7 */ /* 0x0022a400080211ff */
[----:B--2---:R-:W-:Y:S05]  /*8da0*/  @!P1 NANOSLEEP.SYNCS 0x989680 ;  /* 0x009896800000995d */ /* 0x004fea0003900000 */
[----:B------:R-:W2:Y:S02]  /*8db0*/  @!P1 SYNCS.PHASECHK.TRANS64 P1, [R0+URZ+0xf0], R5 ;  /* 0x0000f005000095a7 */ /* 0x000ea400080210ff */
[----:B--2---:R-:W-:Y:S05]  /*8dc0*/  @!P1 BRA `(.L_x_62) ;  /* 0xfffffffc00f09947 */ /* 0x004fea000383ffff */
[----:B------:R-:W-:Y:S05]  /*8dd0*/  BRA `(.L_x_146) ;  /* 0xffffffa400a87947 */ /* 0x000fea000383ffff */
.L_x_63:
[----:B------:R-:W-:-:S07]  /*8de0*/  MOV R3, UR8 ;  /* 0x0000000800037c02 */ /* 0x000fce0008000f00 */
.L_x_147:
[----:B-1----:R1:W2:Y:S02]  /*8df0*/  SYNCS.PHASECHK.TRANS64.TRYWAIT P0, [R3+URZ+0x130], R0 ;  /* 0x00013000030075a7 */ /* 0x0022a400080011ff */
[----:B--2---:R-:W-:Y:S05]  /*8e00*/  @!P0 NANOSLEEP.SYNCS 0x989680 ;  /* 0x009896800000895d */ /* 0x004fea0003900000 */
[----:B------:R-:W2:Y:S02]  /*8e10*/  @!P0 SYNCS.PHASECHK.TRANS64 P0, [R3+URZ+0x130], R0 ;  /* 0x00013000030085a7 */ /* 0x000ea400080010ff */
[----:B--2---:R-:W-:Y:S05]  /*8e20*/  @!P0 BRA `(.L_x_147) ;  /* 0xfffffffc00f08947 */ /* 0x004fea000383ffff */
[----:B------:R-:W-:Y:S05]  /*8e30*/  BRA `(.L_x_148) ;  /* 0xffffffa400e07947 */ /* 0x000fea000383ffff */
.L_x_66:
[----:B------:R-:W-:Y:S07]  /*8e40*/  MOV R0, UR7 ;  /* 0x0000000700007c02 */ /* 0x000fee0008000f00 */
.L_x_149:
[----:B-1----:R1:W2:Y:S02]  /*8e50*/  SYNCS.PHASECHK.TRANS64.TRYWAIT P0, [R0+URZ], R3 ;  /* 0x00000003000075a7 */ /* 0x0022a400080011ff */
[----:B--2---:R-:W-:Y:S05]  /*8e60*/  @!P0 NANOSLEEP.SYNCS 0x989680 ;  /* 0x009896800000895d */ /* 0x004fea0003900000 */
[----:B------:R-:W2:Y:S02]  /*8e70*/  @!P0 SYNCS.PHASECHK.TRANS64 P0, [R0+URZ], R3 ;  /* 0x00000003000085a7 */ /* 0x000ea400080010ff */
[----:B--2---:R-:W-:Y:S05]  /*8e80*/  @!P0 BRA `(.L_x_149) ;  /* 0xfffffffc00f08947 */ /* 0x004fea000383ffff */
[----:B------:R-:W-:Y:S05]  /*8e90*/  BRA `(.L_x_65) ;  /* 0xffffffa400fc7947 */ /* 0x000fea000383ffff */
.L_x_69:
[----:B------:R-:W-:-:S07]  /*8ea0*/  MOV R0, UR5 ;  /* 0x0000000500007c02 */ /* 0x000fce0008000f00 */
.L_x_150:
[----:B--2---:R2:W3:Y:S02]  /*8eb0*/  SYNCS.PHASECHK.TRANS64.TRYWAIT P0, [R0+URZ], R3 ;  /* 0x00000003000075a7 */ /* 0x0044e400080011ff */
[----:B---3--:R-:W-:Y:S05]  /*8ec0*/  @!P0 NANOSLEEP.SYNCS 0x989680 ;  /* 0x009896800000895d */ /* 0x008fea0003900000 */
[----:B------:R-:W3:Y:S02]  /*8ed0*/  @!P0 SYNCS.PHASECHK.TRANS64 P0, [R0+URZ], R3 ;  /* 0x00000003000085a7 */ /* 0x000ee400080010ff */
[----:B---3--:R-:W-:Y:S05]  /*8ee0*/  @!P0 BRA `(.L_x_150) ;  /* 0xfffffffc00f08947 */ /* 0x008fea000383ffff */
[----:B------:R-:W-:Y:S05]  /*8ef0*/  BRA `(.L_x_151) ;  /* 0xffffffa800b07947 */ /* 0x000fea000383ffff */
.L_x_70:
[----:B------:R-:W-:-:S07]  /*8f00*/  MOV R0, UR5 ;  /* 0x0000000500007c02 */ /* 0x000fce0008000f00 */
.L_x_152:
[----:B-1----:R1:W2:Y:S02]  /*8f10*/  SYNCS.PHASECHK.TRANS64.TRYWAIT P0, [R0+URZ], R3 ;  /* 0x00000003000075a7 */ /* 0x0022a400080011ff */
[----:B--2---:R-:W-:Y:S05]  /*8f20*/  @!P0 NANOSLEEP.SYNCS 0x989680 ;  /* 0x009896800000895d */ /* 0x004fea0003900000 */
[----:B------:R-:W2:Y:S02]  /*8f30*/  @!P0 SYNCS.PHASECHK.TRANS64 P0, [R0+URZ], R3 ;  /* 0x00000003000085a7 */ /* 0x000ea400080010ff */
[----:B--2---:R-:W-:Y:S05]  /*8f40*/  @!P0 BRA `(.L_x_152) ;  /* 0xfffffffc00f08947 */ /* 0x004fea000383ffff */
[----:B------:R-:W-:Y:S05]  /*8f50*/  BRA `(.L_x_153) ;  /* 0xffffffa800bc7947 */ /* 0x000fea000383ffff */
.L_x_71:
[----:B------:R-:W-:-:S07]  /*8f60*/  MOV R0, UR5 ;  /* 0x0000000500007c02 */ /* 0x000fce0008000f00 */
.L_x_154:
[----:B-1----:R1:W2:Y:S02]  /*8f70*/  SYNCS.PHASECHK.TRANS64.TRYWAIT P0, [R0+URZ], R3 ;  /* 0x00000003000075a7 */ /* 0x0022a400080011ff */
[----:B--2---:R-:W-:Y:S05]  /*8f80*/  @!P0 NANOSLEEP.SYNCS 0x989680 ;  /* 0x009896800000895d */ /* 0x004fea0003900000 */
[----:B------:R-:W2:Y:S02]  /*8f90*/  @!P0 SYNCS.PHASECHK.TRANS64 P0, [R0+URZ], R3 ;  /* 0x00000003000085a7 */ /* 0x000ea400080010ff */
[----:B--2---:R-:W-:Y:S05]  /*8fa0*/  @!P0 BRA `(.L_x_154) ;  /* 0xfffffffc00f08947 */ /* 0x004fea000383ffff */
[----:B------:R-:W-:Y:S05]  /*8fb0*/  BRA `(.L_x_155) ;  /* 0xffffffa800c87947 */ /* 0x000fea000383ffff */
.L_x_72:
[----:B------:R-:W-:-:S07]  /*8fc0*/  MOV R0, UR7 ;  /* 0x0000000700007c02 */ /* 0x000fce0008000f00 */
.L_x_156:
[----:B-1----:R1:W2:Y:S02]  /*8fd0*/  SYNCS.PHASECHK.TRANS64.TRYWAIT P0, [R0+URZ], R3 ;  /* 0x00000003000075a7 */ /* 0x0022a400080011ff */
[----:B--2---:R-:W-:Y:S05]  /*8fe0*/  @!P0 NANOSLEEP.SYNCS 0x989680 ;  /* 0x009896800000895d */ /* 0x004fea0003900000 */
[----:B------:R-:W2:Y:S02]  /*8ff0*/  @!P0 SYNCS.PHASECHK.TRANS64 P0, [R0+URZ], R3 ;  /* 0x00000003000085a7 */ /* 0x000ea400080010ff */
[----:B--2---:R-:W-:Y:S05]  /*9000*/  @!P0 BRA `(.L_x_156) ;  /* 0xfffffffc00f08947 */ /* 0x004fea000383ffff */
[----:B------:R-:W-:Y:S05]  /*9010*/  BRA `(.L_x_157) ;  /* 0xffffffa800d47947 */ /* 0x000fea000383ffff */
.L_x_77:
[----:B--2---:R2:W3:Y:S02]  /*9020*/  SYNCS.PHASECHK.TRANS64.TRYWAIT P0, [R0+URZ+0xf0], R3 ;  /* 0x0000f003000075a7 */ /* 0x0044e400080011ff */
[----:B---3--:R-:W-:Y:S05]  /*9030*/  @!P0 NANOSLEEP.SYNCS 0x989680 ;  /* 0x009896800000895d */ /* 0x008fea0003900000 */
[----:B------:R-:W3:Y:S02]  /*9040*/  @!P0 SYNCS.PHASECHK.TRANS64 P0, [R0+URZ+0xf0], R3 ;  /* 0x0000f003000085a7 */ /* 0x000ee400080010ff */
[----:B---3--:R-:W-:Y:S05]  /*9050*/  @!P0 BRA `(.L_x_77) ;  /* 0xfffffffc00f08947 */ /* 0x008fea000383ffff */
[----:B------:R-:W-:Y:S05]  /*9060*/  BRA `(.L_x_158) ;  /* 0xffffffac00d87947 */ /* 0x000fea000383ffff */
.L_x_80:
[----:B------:R-:W-:Y:S07]  /*9070*/  MOV R0, UR7 ;  /* 0x0000000700007c02 */ /* 0x000fee0008000f00 */
.L_x_159:
[----:B--2---:R2:W3:Y:S02]  /*9080*/  SYNCS.PHASECHK.TRANS64.TRYWAIT P0, [R0+URZ+0xe8], R3 ;  /* 0x0000e803000075a7 */ /* 0x0044e400080011ff */
[----:B---3--:R-:W-:Y:S05]  /*9090*/  @!P0 NANOSLEEP.SYNCS 0x989680 ;  /* 0x009896800000895d */ /* 0x008fea0003900000 */
[----:B------:R-:W3:Y:S02]  /*90a0*/  @!P0 SYNCS.PHASECHK.TRANS64 P0, [R0+URZ+0xe8], R3 ;  /* 0x0000e803000085a7 */ /* 0x000ee400080010ff */
[----:B---3--:R-:W-:Y:S05]  /*90b0*/  @!P0 BRA `(.L_x_159) ;  /* 0xfffffffc00f08947 */ /* 0x008fea000383ffff */
[----:B------:R-:W-:Y:S05]  /*90c0*/  BRA `(.L_x_79) ;  /* 0xffffffb000b87947 */ /* 0x000fea000383ffff */
.L_x_83:
[----:B--2---:R-:W-:Y:S07]  /*90d0*/  MOV R3, UR7 ;  /* 0x0000000700037c02 */ /* 0x004fee0008000f00 */
.L_x_160:
[----:B-1----:R1:W2:Y:S02]  /*90e0*/  SYNCS.PHASECHK.TRANS64.TRYWAIT P0, [R3+URZ+0xd0], R12 ;  /* 0x0000d00c030075a7 */ /* 0x0022a400080011ff */
[----:B--2---:R-:W-:Y:S05]  /*90f0*/  @!P0 NANOSLEEP.SYNCS 0x989680 ;  /* 0x009896800000895d */ /* 0x004fea0003900000 */
[----:B------:R-:W2:Y:S02]  /*9100*/  @!P0 SYNCS.PHASECHK.TRANS64 P0, [R3+URZ+0xd0], R12 ;  /* 0x0000d00c030085a7 */ /* 0x000ea400080010ff */
[----:B--2---:R-:W-:Y:S05]  /*9110*/  @!P0 BRA `(.L_x_160) ;  /* 0xfffffffc00f08947 */ /* 0x004fea000383ffff */
[----:B------:R-:W-:Y:S05]  /*9120*/  BRA `(.L_x_161) ;  /* 0xffffffb400307947 */ /* 0x000fea000383ffff */
.L_x_84:
[----:B------:R-:W-:Y:S07]  /*9130*/  MOV R3, UR7 ;  /* 0x0000000700037c02 */ /* 0x000fee0008000f00 */
.L_x_162:
[----:B-1----:R1:W2:Y:S02]  /*9140*/  SYNCS.PHASECHK.TRANS64.TRYWAIT P0, [R3+URZ+0xd8], R12 ;  /* 0x0000d80c030075a7 */ /* 0x0022a400080011ff */
[----:B--2---:R-:W-:Y:S05]  /*9150*/  @!P0 NANOSLEEP.SYNCS 0x989680 ;  /* 0x009896800000895d */ /* 0x004fea0003900000 */
[----:B------:R-:W2:Y:S02]  /*9160*/  @!P0 SYNCS.PHASECHK.TRANS64 P0, [R3+URZ+0xd8], R12 ;  /* 0x0000d80c030085a7 */ /* 0x000ea400080010ff */
[----:B--2---:R-:W-:Y:S05]  /*9170*/  @!P0 BRA `(.L_x_162) ;  /* 0xfffffffc00f08947 */ /* 0x004fea000383ffff */
[----:B------:R-:W-:Y:S05]  /*9180*/  BRA `(.L_x_163) ;  /* 0xffffffb400b07947 */ /* 0x000fea000383ffff */
.L_x_86:
[----:B------:R-:W-:-:S07]  /*9190*/  MOV R0, UR7 ;  /* 0x0000000700007c02 */ /* 0x000fce0008000f00 */
.L_x_164:
[----:B-1----:R1:W3:Y:S02]  /*91a0*/  SYNCS.PHASECHK.TRANS64.TRYWAIT P0, [R0+URZ+0xd0], R3 ;  /* 0x0000d003000075a7 */ /* 0x0022e400080011ff */
[----:B---3--:R-:W-:Y:S05]  /*91b0*/  @!P0 NANOSLEEP.SYNCS 0x989680 ;  /* 0x009896800000895d */ /* 0x008fea0003900000 */
[----:B------:R-:W3:Y:S02]  /*91c0*/  @!P0 SYNCS.PHASECHK.TRANS64 P0, [R0+URZ+0xd0], R3 ;  /* 0x0000d003000085a7 */ /* 0x000ee400080010ff */
[----:B---3--:R-:W-:Y:S05]  /*91d0*/  @!P0 BRA `(.L_x_164) ;  /* 0xfffffffc00f08947 */ /* 0x008fea000383ffff */
[----:B------:R-:W-:Y:S05]  /*91e0*/  BRA `(.L_x_165) ;  /* 0xffffffb800207947 */ /* 0x000fea000383ffff */
.L_x_88:
[----:B--2---:R2:W4:Y:S02]  /*91f0*/  SYNCS.PHASECHK.TRANS64.TRYWAIT P0, [R0+URZ+0xf0], R3 ;  /* 0x0000f003000075a7 */ /* 0x00452400080011ff */
[----:B----4-:R-:W-:Y:S05]  /*9200*/  @!P0 NANOSLEEP.SYNCS 0x989680 ;  /* 0x009896800000895d */ /* 0x010fea0003900000 */
[----:B------:R-:W4:Y:S02]  /*9210*/  @!P0 SYNCS.PHASECHK.TRANS64 P0, [R0+URZ+0xf0], R3 ;  /* 0x0000f003000085a7 */ /* 0x000f2400080010ff */
[----:B----4-:R-:W-:Y:S05]  /*9220*/  @!P0 BRA `(.L_x_88) ;  /* 0xfffffffc00f08947 */ /* 0x010fea000383ffff */
[----:B------:R-:W-:Y:S05]  /*9230*/  BRA `(.L_x_166) ;  /* 0xffffffb800e87947 */ /* 0x000fea000383ffff */
.L_x_99:
[----:B-1----:R1:W3:Y:S02]  /*9240*/  SYNCS.PHASECHK.TRANS64.TRYWAIT P1, [R3+URZ+0xc0], R0 ;  /* 0x0000c000030075a7 */ /* 0x0022e400080211ff */
[----:B---3--:R-:W-:Y:S05]  /*9250*/  @!P1 NANOSLEEP.SYNCS 0x989680 ;  /* 0x009896800000995d */ /* 0x008fea0003900000 */
[----:B------:R-:W3:Y:S02]  /*9260*/  @!P1 SYNCS.PHASECHK.TRANS64 P1, [R3+URZ+0xc0], R0 ;  /* 0x0000c000030095a7 */ /* 0x000ee400080210ff */
[----:B---3--:R-:W-:Y:S05]  /*9270*/  @!P1 BRA `(.L_x_99) ;  /* 0xfffffffc00f09947 */ /* 0x008fea000383ffff */
[----:B------:R-:W-:Y:S05]  /*9280*/  BRA `(.L_x_98) ;  /* 0xffffffc8000c7947 */ /* 0x000fea000383ffff */
.L_x_101:
[----:B-1----:R1:W4:Y:S02]  /*9290*/  SYNCS.PHASECHK.TRANS64.TRYWAIT P0, [R207+URZ+0x110], R2 ;  /* 0x00011002cf0075a7 */ /* 0x00232400080011ff */
[----:B----4-:R-:W-:Y:S05]  /*92a0*/  @!P0 NANOSLEEP.SYNCS 0x989680 ;  /* 0x009896800000895d */ /* 0x010fea0003900000 */
[----:B------:R-:W4:Y:S02]  /*92b0*/  @!P0 SYNCS.PHASECHK.TRANS64 P0, [R207+URZ+0x110], R2 ;  /* 0x00011002cf0085a7 */ /* 0x000f2400080010ff */
[----:B----4-:R-:W-:Y:S05]  /*92c0*/  @!P0 BRA `(.L_x_101) ;  /* 0xfffffffc00f08947 */ /* 0x010fea000383ffff */
[----:B------:R-:W-:Y:S05]  /*92d0*/  BRA `(.L_x_100) ;  /* 0xffffffc800687947 */ /* 0x000fea000383ffff */
.L_x_110:
[----:B--2---:R2:W3:Y:S02]  /*92e0*/  SYNCS.PHASECHK.TRANS64.TRYWAIT P0, [R210+URZ+0xc0], R3 ;  /* 0x0000c003d20075a7 */ /* 0x0044e400080011ff */
[----:B---3--:R-:W-:Y:S05]  /*92f0*/  @!P0 NANOSLEEP.SYNCS 0x989680 ;  /* 0x009896800000895d */ /* 0x008fea0003900000 */
[----:B------:R-:W3:Y:S02]  /*9300*/  @!P0 SYNCS.PHASECHK.TRANS64 P0, [R210+URZ+0xc0], R3 ;  /* 0x0000c003d20085a7 */ /* 0x000ee400080010ff */
[----:B---3--:R-:W-:Y:S05]  /*9310*/  @!P0 BRA `(.L_x_110) ;  /* 0xfffffffc00f08947 */ /* 0x008fea000383ffff */
[----:B------:R-:W-:Y:S05]  /*9320*/  BRA `(.L_x_109) ;  /* 0xffffffdc00747947 */ /* 0x000fea000383ffff */
        .weak           $__internal_0_$__cuda_sm10x_tcgen05_guardrail_trap_col_being_dealloced_not_returned_by_alloc
        .type           $__internal_0_$__cuda_sm10x_tcgen05_guardrail_trap_col_being_dealloced_not_returned_by_alloc,@function
        .size           $__internal_0_$__cuda_sm10x_tcgen05_guardrail_trap_col_being_dealloced_not_returned_by_alloc,($__internal_1_$__cuda_sm10x_tcgen05_guardrail_trap_phase_invalid_during_alloc - $__internal_0_$__cuda_sm10x_tcgen05_guardrail_trap_col_being_dealloced_not_returned_by_alloc)
$__internal_0_$__cuda_sm10x_tcgen05_guardrail_trap_col_being_dealloced_not_returned_by_alloc:
[----:B------:R-:W-:Y:S05]  /*9330*/  BPT.TRAP 0x1 ;  /* 0x000000040000795c */ /* 0x000fea0000300000 */
[----:B------:R-:W-:-:S04]  /*9340*/  HFMA2 R3, -RZ, RZ, 0, 0 ;  /* 0x00000000ff037431 */ /* 0x000fc800000001ff */
[----:B------:R-:W-:Y:S05]  /*9350*/  RET.REL.NODEC R2 `(_ZN7cutlass13device_kernelINS_4gemm6kernel13GemmUniversalIN4cute5tupleIJiiiiEEENS1_10collective13CollectiveMmaINS1_35MainloopSm100TmaUmmaWarpSpecializedILi12ELi2ELi4ENS5_IJNS4_1CILi1EEESB_SB_EEEEENS5_IJNSA_ILi128EEESE_NSA_ILi64EEEEEENS_12float_e4m3_tENS5_IJlSB_lEEESH_NS5_IJSB_llEEENS4_8TiledMMAINS4_8MMA_AtomIJNS4_10MMA_TraitsINS4_19SM100_MMA_F8F6F4_SSEJSH_SH_fSE_SE_NS4_17integral_constantINS4_4UMMA5MajorELSQ_0EEENSO_ISQ_LSQ_1EEENSO_INSP_7ScaleInELST_0EEESU_EEEEEENS4_6LayoutISC_NS5_IJNSA_ILi0EEESY_SY_EEEEENS5_IJNS4_10UnderscoreES11_S11_EEEEENS4_13SM90_TMA_LOADENS4_14ComposedLayoutINS4_7SwizzleILi2ELi4ELi3EEENS4_18smem_ptr_flag_bitsILi8EEENSX_INS5_IJNSA_ILi8EEESF_EEENS5_IJSF_SB_EEEEEEEvNS4_8identityES14_NS15_INS16_ILi3ELi4ELi3EEES19_NSX_INS5_IJSE_S1A_EEENS5_IJSB_SE_EEEEEEEvS1F_EENS_8epilogue10collective18CollectiveEpilogueINS1M_23Sm100TmaWarpSpecializedILi2ELi2ELi64ELb0ELb0EEEJSG_NS5_IJNSX_ISE_SB_EENSX_ISF_SB_EEEEESH_SI_SH_SI_NS1M_6fusion15FusionCallbacksIS1Q_NS1U_17LinearCombinationISH_fSH_fLNS_15FloatRoundStyleE2EEESG_S1T_JEEENS4_5SM1004TMEM4LOAD26SM100_TMEM_LOAD_32dp32b64xES14_S1E_NS4_39AutoVectorizingCopyWithAssumedAlignmentILi128EEENS4_14SM90_TMA_STOREES1E_S25_S25_EEEvvEEEEvNT_6ParamsE) ;  /* 0xffffff6c02287950 */ /* 0x000fea0003c3ffff */
        .weak           $__internal_1_$__cuda_sm10x_tcgen05_guardrail_trap_phase_invalid_during_alloc
        .type           $__internal_1_$__cuda_sm10x_tcgen05_guardrail_trap_phase_invalid_during_alloc,@function
        .size           $__internal_1_$__cuda_sm10x_tcgen05_guardrail_trap_phase_invalid_during_alloc,($__internal_2_$__cuda_sm10x_tcgen05_guardrail_trap_unallocated_columns_being_dealloced - $__internal_1_$__cuda_sm10x_tcgen05_guardrail_trap_phase_invalid_during_alloc)
$__internal_1_$__cuda_sm10x_tcgen05_guardrail_trap_phase_invalid_during_alloc:
[----:B------:R-:W-:Y:S05]  /*9360*/  BPT.TRAP 0x1 ;  /* 0x000000040000795c */ /* 0x000fea0000300000 */
[----:B------:R-:W-:-:S04]  /*9370*/  MOV R3, 0x0 ;  /* 0x0000000000037802 */ /* 0x000fc80000000f00 */
[----:B------:R-:W-:Y:S05]  /*9380*/  RET.REL.NODEC R2 `(_ZN7cutlass13device_kernelINS_4gemm6kernel13GemmUniversalIN4cute5tupleIJiiiiEEENS1_10collective13CollectiveMmaINS1_35MainloopSm100TmaUmmaWarpSpecializedILi12ELi2ELi4ENS5_IJNS4_1CILi1EEESB_SB_EEEEENS5_IJNSA_ILi128EEESE_NSA_ILi64EEEEEENS_12float_e4m3_tENS5_IJlSB_lEEESH_NS5_IJSB_llEEENS4_8TiledMMAINS4_8MMA_AtomIJNS4_10MMA_TraitsINS4_19SM100_MMA_F8F6F4_SSEJSH_SH_fSE_SE_NS4_17integral_constantINS4_4UMMA5MajorELSQ_0EEENSO_ISQ_LSQ_1EEENSO_INSP_7ScaleInELST_0EEESU_EEEEEENS4_6LayoutISC_NS5_IJNSA_ILi0EEESY_SY_EEEEENS5_IJNS4_10UnderscoreES11_S11_EEEEENS4_13SM90_TMA_LOADENS4_14ComposedLayoutINS4_7SwizzleILi2ELi4ELi3EEENS4_18smem_ptr_flag_bitsILi8EEENSX_INS5_IJNSA_ILi8EEESF_EEENS5_IJSF_SB_EEEEEEEvNS4_8identityES14_NS15_INS16_ILi3ELi4ELi3EEES19_NSX_INS5_IJSE_S1A_EEENS5_IJSB_SE_EEEEEEEvS1F_EENS_8epilogue10collective18CollectiveEpilogueINS1M_23Sm100TmaWarpSpecializedILi2ELi2ELi64ELb0ELb0EEEJSG_NS5_IJNSX_ISE_SB_EENSX_ISF_SB_EEEEESH_SI_SH_SI_NS1M_6fusion15FusionCallbacksIS1Q_NS1U_17LinearCombinationISH_fSH_fLNS_15FloatRoundStyleE2EEESG_S1T_JEEENS4_5SM1004TMEM4LOAD26SM100_TMEM_LOAD_32dp32b64xES14_S1E_NS4_39AutoVectorizingCopyWithAssumedAlignmentILi128EEENS4_14SM90_TMA_STOREES1E_S25_S25_EEEvvEEEEvNT_6ParamsE) ;  /* 0xffffff6c021c7950 */ /* 0x000fea0003c3ffff */
        .weak           $__internal_2_$__cuda_sm10x_tcgen05_guardrail_trap_unallocated_columns_being_dealloced
        .type           $__internal_2_$__cuda_sm10x_tcgen05_guardrail_trap_unallocated_columns_being_dealloced,@function
        .size           $__internal_2_$__cuda_sm10x_tcgen05_guardrail_trap_unallocated_columns_being_dealloced,(.L_x_168 - $__internal_2_$__cuda_sm10x_tcgen05_guardrail_trap_unallocated_columns_being_dealloced)
$__internal_2_$__cuda_sm10x_tcgen05_guardrail_trap_unallocated_columns_being_dealloced:
[----:B------:R-:W-:Y:S05]  /*9390*/  BPT.TRAP 0x1 ;  /* 0x000000040000795c */ /* 0x000fea0000300000 */
[----:B------:R-:W-:-:S04]  /*93a0*/  HFMA2 R3, -RZ, RZ, 0, 0 ;  /* 0x00000000ff037431 */ /* 0x000fc800000001ff */
[----:B------:R-:W-:Y:S05]  /*93b0*/  RET.REL.NODEC R2 `(_ZN7cutlass13device_kernelINS_4gemm6kernel13GemmUniversalIN4cute5tupleIJiiiiEEENS1_10collective13CollectiveMmaINS1_35MainloopSm100TmaUmmaWarpSpecializedILi12ELi2ELi4ENS5_IJNS4_1CILi1EEESB_SB_EEEEENS5_IJNSA_ILi128EEESE_NSA_ILi64EEEEEENS_12float_e4m3_tENS5_IJlSB_lEEESH_NS5_IJSB_llEEENS4_8TiledMMAINS4_8MMA_AtomIJNS4_10MMA_TraitsINS4_19SM100_MMA_F8F6F4_SSEJSH_SH_fSE_SE_NS4_17integral_constantINS4_4UMMA5MajorELSQ_0EEENSO_ISQ_LSQ_1EEENSO_INSP_7ScaleInELST_0EEESU_EEEEEENS4_6LayoutISC_NS5_IJNSA_ILi0EEESY_SY_EEEEENS5_IJNS4_10UnderscoreES11_S11_EEEEENS4_13SM90_TMA_LOADENS4_14ComposedLayoutINS4_7SwizzleILi2ELi4ELi3EEENS4_18smem_ptr_flag_bitsILi8EEENSX_INS5_IJNSA_ILi8EEESF_EEENS5_IJSF_SB_EEEEEEEvNS4_8identityES14_NS15_INS16_ILi3ELi4ELi3EEES19_NSX_INS5_IJSE_S1A_EEENS5_IJSB_SE_EEEEEEEvS1F_EENS_8epilogue10collective18CollectiveEpilogueINS1M_23Sm100TmaWarpSpecializedILi2ELi2ELi64ELb0ELb0EEEJSG_NS5_IJNSX_ISE_SB_EENSX_ISF_SB_EEEEESH_SI_SH_SI_NS1M_6fusion15FusionCallbacksIS1Q_NS1U_17LinearCombinationISH_fSH_fLNS_15FloatRoundStyleE2EEESG_S1T_JEEENS4_5SM1004TMEM4LOAD26SM100_TMEM_LOAD_32dp32b64xES14_S1E_NS4_39AutoVectorizingCopyWithAssumedAlignmentILi128EEENS4_14SM90_TMA_STOREES1E_S25_S25_EEEvvEEEEvNT_6ParamsE) ;  /* 0xffffff6c02107950 */ /* 0x000fea0003c3ffff */
.L_x_167:
[----:B------:R-:W-:-:S00]  /*93c0*/  BRA `(.L_x_167) ;  /* 0xfffffffc00fc7947 */ /* 0x000fc0000383ffff */
[----:B------:R-:W-:-:S00]  /*93d0*/  NOP ;  /* 0x0000000000007918 */ /* 0x000fc00000000000 */
        /* <DEDUP_REMOVED lines=10> */
.L_x_168:


//--------------------- .nv.global.init           --------------------------
	.section	.nv.global.init,"aw",@progbits
.nv.global.init:
	.type		$str$27,@object
	.size		$str$27,($str$28 - $str$27)
$str$27:
        /*0000*/ 	.byte	0x28, 0x61, 0x64, 0x64, 0x72, 0x65, 0x73, 0x73, 0x20, 0x26, 0x20, 0x6d, 0x61, 0x73, 0x6b, 0x29
        /*0010*/ 	.byte	0x20, 0x3d, 0x3d, 0x20, 0x30, 0x00
	.type		$str$28,@object
	.size		$str$28,($str$26 - $str$28)
$str$28:
        /*0016*/ 	.byte	0x2f, 0x74, 0x6d, 0x70, 0x2f, 0x63, 0x75, 0x74, 0x6c, 0x61, 0x73, 0x73, 0x5f, 0x73, 0x77, 0x65
        /*0026*/ 	.byte	0x65, 0x70, 0x5f, 0x73, 0x72, 0x63, 0x2f, 0x69, 0x6e, 0x63, 0x6c, 0x75, 0x64, 0x65, 0x2f, 0x63
        /*0036*/ 	.byte	0x75, 0x74, 0x65, 0x2f, 0x70, 0x6f, 0x69, 0x6e, 0x74, 0x65, 0x72, 0x5f, 0x66, 0x6c, 0x61, 0x67
        /*0046*/ 	.byte	0x67, 0x65, 0x64, 0x2e, 0x68, 0x70, 0x70, 0x00
	.type		$str$26,@object
	.size		$str$26,($str$25 - $str$26)
$str$26:
        /*004e*/ 	.byte	0x2f, 0x74, 0x6d, 0x70, 0x2f, 0x63, 0x75, 0x74, 0x6c, 0x61, 0x73, 0x73, 0x5f, 0x73, 0x77, 0x65
        /*005e*/ 	.byte	0x65, 0x70, 0x5f, 0x73, 0x72, 0x63, 0x2f, 0x69, 0x6e, 0x63, 0x6c, 0x75, 0x64, 0x65, 0x2f, 0x63
        /*006e*/ 	.byte	0x75, 0x74, 0x65, 0x2f, 0x61, 0x74, 0x6f, 0x6d, 0x2f, 0x63, 0x6f, 0x70, 0x79, 0x5f, 0x74, 0x72
        /*007e*/ 	.byte	0x61, 0x69, 0x74, 0x73, 0x5f, 0x73, 0x6d, 0x31, 0x30, 0x30, 0x2e, 0x68, 0x70, 0x70, 0x00
	.type		$str$25,@object
	.size		$str$25,(__unnamed_1 - $str$25)
$str$25:
        /*008d*/ 	.byte	0x28, 0x28, 0x75, 0x69, 0x6e, 0x74, 0x33, 0x32, 0x5f, 0x74, 0x28, 0x74, 0x68, 0x72, 0x65, 0x61
        /*009d*/ 	.byte	0x64, 0x49, 0x64, 0x78, 0x2e, 0x78, 0x29, 0x20, 0x2f, 0x20, 0x33, 0x32, 0x29, 0x20, 0x25, 0x20
        /*00ad*/ 	.byte	0x34, 0x29, 0x20, 0x3d, 0x3d, 0x20, 0x28, 0x28, 0x28, 0x74, 0x6d, 0x65, 0x6d, 0x5f, 0x61, 0x64
        /*00bd*/ 	.byte	0x64, 0x72, 0x20, 0x3e, 0x3e, 0x20, 0x31, 0x36, 0x29, 0x20, 0x2f, 0x20, 0x33, 0x32, 0x29, 0x20
        /*00cd*/ 	.byte	0x25, 0x20, 0x34, 0x29, 0x00
	.type		__unnamed_1,@object
	.size		__unnamed_1,(__unnamed_2 - __unnamed_1)
__unnamed_1:
        /*00d2*/ 	.byte	0x61, 0x75, 0x74, 0x6f, 0x20, 0x63, 0x75, 0x74, 0x65, 0x3a, 0x3a, 0x61, 0x73, 0x5f, 0x70, 0x6f
        /* <DEDUP_REMOVED lines=24> */
        /*0262*/ 	.byte	0x43, 0x3c, 0x38, 0x31, 0x39, 0x32, 0x3e, 0x3e, 0x3e, 0x3e, 0x5d, 0x00
	.type		__unnamed_2,@object
	.size		__unnamed_2,(.L_2 - __unnamed_2)
__unnamed_2:
        /* <DEDUP_REMOVED lines=42> */
        /*050e*/ 	.byte	0x3e, 0x3e, 0x3e, 0x3e, 0x5d, 0x00
.L_2:


//--------------------- .nv.shared._ZN7cutlass13device_kernelINS_4gemm6kernel13GemmUniversalIN4cute5tupleIJiiiiEEENS1_10collective13CollectiveMmaINS1_35MainloopSm100TmaUmmaWarpSpecializedILi12ELi2ELi4ENS5_IJNS4_1CILi1EEESB_SB_EEEEENS5_IJNSA_ILi128EEESE_NSA_ILi64EEEEEENS_12float_e4m3_tENS5_IJlSB_lEEESH_NS5_IJSB_llEEENS4_8TiledMMAINS4_8MMA_AtomIJNS4_10MMA_TraitsINS4_19SM100_MMA_F8F6F4_SSEJSH_SH_fSE_SE_NS4_17integral_constantINS4_4UMMA5MajorELSQ_0EEENSO_ISQ_LSQ_1EEENSO_INSP_7ScaleInELST_0EEESU_EEEEEENS4_6LayoutISC_NS5_IJNSA_ILi0EEESY_SY_EEEEENS5_IJNS4_10UnderscoreES11_S11_EEEEENS4_13SM90_TMA_LOADENS4_14ComposedLayoutINS4_7SwizzleILi2ELi4ELi3EEENS4_18smem_ptr_flag_bitsILi8EEENSX_INS5_IJNSA_ILi8EEESF_EEENS5_IJSF_SB_EEEEEEEvNS4_8identityES14_NS15_INS16_ILi3ELi4ELi3EEES19_NSX_INS5_IJSE_S1A_EEENS5_IJSB_SE_EEEEEEEvS1F_EENS_8epilogue10collective18CollectiveEpilogueINS1M_23Sm100TmaWarpSpecializedILi2ELi2ELi64ELb0ELb0EEEJSG_NS5_IJNSX_ISE_SB_EENSX_ISF_SB_EEEEESH_SI_SH_SI_NS1M_6fusion15FusionCallbacksIS1Q_NS1U_17LinearCombinationISH_fSH_fLNS_15FloatRoundStyleE2EEESG_S1T_JEEENS4_5SM1004TMEM4LOAD26SM100_TMEM_LOAD_32dp32b64xES14_S1E_NS4_39AutoVectorizingCopyWithAssumedAlignmentILi128EEENS4_14SM90_TMA_STOREES1E_S25_S25_EEEvvEEEEvNT_6ParamsE --------------------------
	.section	.nv.shared._ZN7cutlass13device_kernelINS_4gemm6kernel13GemmUniversalIN4cute5tupleIJiiiiEEENS1_10collective13CollectiveMmaINS1_35MainloopSm100TmaUmmaWarpSpecializedILi12ELi2ELi4ENS5_IJNS4_1CILi1EEESB_SB_EEEEENS5_IJNSA_ILi128EEESE_NSA_ILi64EEEEEENS_12float_e4m3_tENS5_IJlSB_lEEESH_NS5_IJSB_llEEENS4_8TiledMMAINS4_8MMA_AtomIJNS4_10MMA_TraitsINS4_19SM100_MMA_F8F6F4_SSEJSH_SH_fSE_SE_NS4_17integral_constantINS4_4UMMA5MajorELSQ_0EEENSO_ISQ_LSQ_1EEENSO_INSP_7ScaleInELST_0EEESU_EEEEEENS4_6LayoutISC_NS5_IJNSA_ILi0EEESY_SY_EEEEENS5_IJNS4_10UnderscoreES11_S11_EEEEENS4_13SM90_TMA_LOADENS4_14ComposedLayoutINS4_7SwizzleILi2ELi4ELi3EEENS4_18smem_ptr_flag_bitsILi8EEENSX_INS5_IJNSA_ILi8EEESF_EEENS5_IJSF_SB_EEEEEEEvNS4_8identityES14_NS15_INS16_ILi3ELi4ELi3EEES19_NSX_INS5_IJSE_S1A_EEENS5_IJSB_SE_EEEEEEEvS1F_EENS_8epilogue10collective18CollectiveEpilogueINS1M_23Sm100TmaWarpSpecializedILi2ELi2ELi64ELb0ELb0EEEJSG_NS5_IJNSX_ISE_SB_EENSX_ISF_SB_EEEEESH_SI_SH_SI_NS1M_6fusion15FusionCallbacksIS1Q_NS1U_17LinearCombinationISH_fSH_fLNS_15FloatRoundStyleE2EEESG_S1T_JEEENS4_5SM1004TMEM4LOAD26SM100_TMEM_LOAD_32dp32b64xES14_S1E_NS4_39AutoVectorizingCopyWithAssumedAlignmentILi128EEENS4_14SM90_TMA_STOREES1E_S25_S25_EEEvvEEEEvNT_6ParamsE,"aw",@nobits
	.sectionflags	@""
	.align	16
	.zero		1024


//--------------------- .nv.shared.reserved.0     --------------------------
	.section	.nv.shared.reserved.0,"aw",@nobits
	.weak		__nv_reservedSMEM_offset_0_alias
	.size		__nv_reservedSMEM_offset_0_alias, 0, 64
	.other		__nv_reservedSMEM_offset_0_alias,@"STO_CUDA_RESERVED_SHARED STV_DEFAULT"
__nv_reservedSMEM_offset_0_alias:
	.zero		0
.nv.shared.reserved.0:
	.zero		64
	.weak		__nv_reservedSMEM_tcgen05_partition
	.type		__nv_reservedSMEM_tcgen05_partition,@object
	.size		__nv_reservedSMEM_tcgen05_partition,(.L_0 - __nv_reservedSMEM_tcgen05_partition)
__nv_reservedSMEM_tcgen05_partition:
	.zero		32
.L_0:


//--------------------- .nv.global                --------------------------
	.section	.nv.global,"aw",@nobits
.nv.global:
	.type		_ZN40_INTERNAL_357916df_4_k_cu_e0f16583_353184cute1_E,@object
	.size		_ZN40_INTERNAL_357916df_4_k_cu_e0f16583_353184cute1_E,(_ZN40_INTERNAL_357916df_4_k_cu_e0f16583_353184cuda3std3__45__cpo6cbeginE - _ZN40_INTERNAL_357916df_4_k_cu_e0f16583_353184cute1_E)
_ZN40_INTERNAL_357916df_4_k_cu_e0f16583_353184cute1_E:
	.zero		1
	.type		_ZN40_INTERNAL_357916df_4_k_cu_e0f16583_353184cuda3std3__45__cpo6cbeginE,@object
	.size		_ZN40_INTERNAL_357916df_4_k_cu_e0f16583_353184cuda3std3__45__cpo6cbeginE,(_ZN40_INTERNAL_357916df_4_k_cu_e0f16583_353184cuda3std3__48in_placeE - _ZN40_INTERNAL_357916df_4_k_cu_e0f16583_353184cuda3std3__45__cpo6cbeginE)
_ZN40_INTERNAL_357916df_4_k_cu_e0f16583_353184cuda3std3__45__cpo6cbeginE:
	.zero		1
	.type		_ZN40_INTERNAL_357916df_4_k_cu_e0f16583_353184cuda3std3__48in_placeE,@object
	.size		_ZN40_INTERNAL_357916df_4_k_cu_e0f16583_353184cuda3std3__48in_placeE,(_ZN40_INTERNAL_357916df_4_k_cu_e0f16583_353184cuda3std6ranges3__45__cpo9iter_moveE - _ZN40_INTERNAL_357916df_4_k_cu_e0f16583_353184cuda3std3__48in_placeE)
_ZN40_INTERNAL_357916df_4_k_cu_e0f16583_353184cuda3std3__48in_placeE:
	.zero		1
	.type		_ZN40_INTERNAL_357916df_4_k_cu_e0f16583_353184cuda3std6ranges3__45__cpo9iter_moveE,@object
	.size		_ZN40_INTERNAL_357916df_4_k_cu_e0f16583_353184cuda3std6ranges3__45__cpo9iter_moveE,(_ZN40_INTERNAL_357916df_4_k_cu_e0f16583_353184cuda3std3__45__cpo5beginE - _ZN40_INTERNAL_357916df_4_k_cu_e0f16583_353184cuda3std6ranges3__45__cpo9iter_moveE)
_ZN40_INTERNAL_357916df_4_k_cu_e0f16583_353184cuda3std6ranges3__45__cpo9iter_moveE:
	.zero		1
	.type		_ZN40_INTERNAL_357916df_4_k_cu_e0f16583_353184cuda3std3__45__cpo5beginE,@object
	.size		_ZN40_INTERNAL_357916df_4_k_cu_e0f16583_353184cuda3std3__45__cpo5beginE,(_ZN40_INTERNAL_357916df_4_k_cu_e0f16583_353184cuda3std3__442_GLOBAL__N__357916df_4_k_cu_e0f16583_353186ignoreE - _ZN40_INTERNAL_357916df_4_k_cu_e0f16583_353184cuda3std3__45__cpo5beginE)
_ZN40_INTERNAL_357916df_4_k_cu_e0f16583_353184cuda3std3__45__cpo5beginE:
	.zero		1
	.type		_ZN40_INTERNAL_357916df_4_k_cu_e0f16583_353184cuda3std3__442_GLOBAL__N__357916df_4_k_cu_e0f16583_353186ignoreE,@object
	.size		_ZN40_INTERNAL_357916df_4_k_cu_e0f16583_353184cuda3std3__442_GLOBAL__N__357916df_4_k_cu_e0f16583_353186ignoreE,(_ZN40_INTERNAL_357916df_4_k_cu_e0f16583_353184cute7productE - _ZN40_INTERNAL_357916df_4_k_cu_e0f16583_353184cuda3std3__442_GLOBAL__N__357916df_4_k_cu_e0f16583_353186ignoreE)
_ZN40_INTERNAL_357916df_4_k_cu_e0f16583_353184cuda3std3__442_GLOBAL__N__357916df_4_k_cu_e0f16583_353186ignoreE:
	.zero		1
	.type		_ZN40_INTERNAL_357916df_4_k_cu_e0f16583_353184cute7productE,@object
	.size		_ZN40_INTERNAL_357916df_4_k_cu_e0f16583_353184cute7productE,(_ZN40_INTERNAL_357916df_4_k_cu_e0f16583_353184cuda3std3__45__cpo3endE - _ZN40_INTERNAL_357916df_4_k_cu_e0f16583_353184cute7productE)
_ZN40_INTERNAL_357916df_4_k_cu_e0f16583_353184cute7productE:
	.zero		1
	.type		_ZN40_INTERNAL_357916df_4_k_cu_e0f16583_353184cuda3std3__45__cpo3endE,@object
	.size		_ZN40_INTERNAL_357916df_4_k_cu_e0f16583_353184cuda3std3__45__cpo3endE,(_ZN40_INTERNAL_357916df_4_k_cu_e0f16583_353184cuda3std3__419piecewise_constructE - _ZN40_INTERNAL_357916df_4_k_cu_e0f16583_353184cuda3std3__45__cpo3endE)
_ZN40_INTERNAL_357916df_4_k_cu_e0f16583_353184cuda3std3__45__cpo3endE:
	.zero		1
	.type		_ZN40_INTERNAL_357916df_4_k_cu_e0f16583_353184cuda3std3__419piecewise_constructE,@object
	.size		_ZN40_INTERNAL_357916df_4_k_cu_e0f16583_353184cuda3std3__419piecewise_constructE,(_ZN40_INTERNAL_357916df_4_k_cu_e0f16583_353184cuda3std3__45__cpo4cendE - _ZN40_INTERNAL_357916df_4_k_cu_e0f16583_353184cuda3std3__419piecewise_constructE)
_ZN40_INTERNAL_357916df_4_k_cu_e0f16583_353184cuda3std3__419piecewise_constructE:
	.zero		1
	.type		_ZN40_INTERNAL_357916df_4_k_cu_e0f16583_353184cuda3std3__45__cpo4cendE,@object
	.size		_ZN40_INTERNAL_357916df_4_k_cu_e0f16583_353184cuda3std3__45__cpo4cendE,(_ZN40_INTERNAL_357916df_4_k_cu_e0f16583_353184cuda3std6ranges3__45__cpo4swapE - _ZN40_INTERNAL_357916df_4_k_cu_e0f16583_353184cuda3std3__45__cpo4cendE)
_ZN40_INTERNAL_357916df_4_k_cu_e0f16583_353184cuda3std3__45__cpo4cendE:
	.zero		1
	.type		_ZN40_INTERNAL_357916df_4_k_cu_e0f16583_353184cuda3std6ranges3__45__cpo4swapE,@object
	.size		_ZN40_INTERNAL_357916df_4_k_cu_e0f16583_353184cuda3std6ranges3__45__cpo4swapE,(.L_10 - _ZN40_INTERNAL_357916df_4_k_cu_e0f16583_353184cuda3std6ranges3__45__cpo4swapE)
_ZN40_INTERNAL_357916df_4_k_cu_e0f16583_353184cuda3std6ranges3__45__cpo4swapE:
	.zero		1
.L_10:


//--------------------- .nv.constant0._ZN7cutlass13device_kernelINS_4gemm6kernel13GemmUniversalIN4cute5tupleIJiiiiEEENS1_10collective13CollectiveMmaINS1_35MainloopSm100TmaUmmaWarpSpecializedILi12ELi2ELi4ENS5_IJNS4_1CILi1EEESB_SB_EEEEENS5_IJNSA_ILi128EEESE_NSA_ILi64EEEEEENS_12float_e4m3_tENS5_IJlSB_lEEESH_NS5_IJSB_llEEENS4_8TiledMMAINS4_8MMA_AtomIJNS4_10MMA_TraitsINS4_19SM100_MMA_F8F6F4_SSEJSH_SH_fSE_SE_NS4_17integral_constantINS4_4UMMA5MajorELSQ_0EEENSO_ISQ_LSQ_1EEENSO_INSP_7ScaleInELST_0EEESU_EEEEEENS4_6LayoutISC_NS5_IJNSA_ILi0EEESY_SY_EEEEENS5_IJNS4_10UnderscoreES11_S11_EEEEENS4_13SM90_TMA_LOADENS4_14ComposedLayoutINS4_7SwizzleILi2ELi4ELi3EEENS4_18smem_ptr_flag_bitsILi8EEENSX_INS5_IJNSA_ILi8EEESF_EEENS5_IJSF_SB_EEEEEEEvNS4_8identityES14_NS15_INS16_ILi3ELi4ELi3EEES19_NSX_INS5_IJSE_S1A_EEENS5_IJSB_SE_EEEEEEEvS1F_EENS_8epilogue10collective18CollectiveEpilogueINS1M_23Sm100TmaWarpSpecializedILi2ELi2ELi64ELb0ELb0EEEJSG_NS5_IJNSX_ISE_SB_EENSX_ISF_SB_EEEEESH_SI_SH_SI_NS1M_6fusion15FusionCallbacksIS1Q_NS1U_17LinearCombinationISH_fSH_fLNS_15FloatRoundStyleE2EEESG_S1T_JEEENS4_5SM1004TMEM4LOAD26SM100_TMEM_LOAD_32dp32b64xES14_S1E_NS4_39AutoVectorizingCopyWithAssumedAlignmentILi128EEENS4_14SM90_TMA_STOREES1E_S25_S25_EEEvvEEEEvNT_6ParamsE --------------------------
	.section	.nv.constant0._ZN7cutlass13device_kernelINS_4gemm6kernel13GemmUniversalIN4cute5tupleIJiiiiEEENS1_10collective13CollectiveMmaINS1_35MainloopSm100TmaUmmaWarpSpecializedILi12ELi2ELi4ENS5_IJNS4_1CILi1EEESB_SB_EEEEENS5_IJNSA_ILi128EEESE_NSA_ILi64EEEEEENS_12float_e4m3_tENS5_IJlSB_lEEESH_NS5_IJSB_llEEENS4_8TiledMMAINS4_8MMA_AtomIJNS4_10MMA_TraitsINS4_19SM100_MMA_F8F6F4_SSEJSH_SH_fSE_SE_NS4_17integral_constantINS4_4UMMA5MajorELSQ_0EEENSO_ISQ_LSQ_1EEENSO_INSP_7ScaleInELST_0EEESU_EEEEEENS4_6LayoutISC_NS5_IJNSA_ILi0EEESY_SY_EEEEENS5_IJNS4_10UnderscoreES11_S11_EEEEENS4_13SM90_TMA_LOADENS4_14ComposedLayoutINS4_7SwizzleILi2ELi4ELi3EEENS4_18smem_ptr_flag_bitsILi8EEENSX_INS5_IJNSA_ILi8EEESF_EEENS5_IJSF_SB_EEEEEEEvNS4_8identityES14_NS15_INS16_ILi3ELi4ELi3EEES19_NSX_INS5_IJSE_S1A_EEENS5_IJSB_SE_EEEEEEEvS1F_EENS_8epilogue10collective18CollectiveEpilogueINS1M_23Sm100TmaWarpSpecializedILi2ELi2ELi64ELb0ELb0EEEJSG_NS5_IJNSX_ISE_SB_EENSX_ISF_SB_EEEEESH_SI_SH_SI_NS1M_6fusion15FusionCallbacksIS1Q_NS1U_17LinearCombinationISH_fSH_fLNS_15FloatRoundStyleE2EEESG_S1T_JEEENS4_5SM1004TMEM4LOAD26SM100_TMEM_LOAD_32dp32b64xES14_S1E_NS4_39AutoVectorizingCopyWithAssumedAlignmentILi128EEENS4_14SM90_TMA_STOREES1E_S25_S25_EEEvvEEEEvNT_6ParamsE,"a",@progbits
	.sectionflags	@""
	.align	4
.nv.constant0._ZN7cutlass13device_kernelINS_4gemm6kernel13GemmUniversalIN4cute5tupleIJiiiiEEENS1_10collective13CollectiveMmaINS1_35MainloopSm100TmaUmmaWarpSpecializedILi12ELi2ELi4ENS5_IJNS4_1CILi1EEESB_SB_EEEEENS5_IJNSA_ILi128EEESE_NSA_ILi64EEEEEENS_12float_e4m3_tENS5_IJlSB_lEEESH_NS5_IJSB_llEEENS4_8TiledMMAINS4_8MMA_AtomIJNS4_10MMA_TraitsINS4_19SM100_MMA_F8F6F4_SSEJSH_SH_fSE_SE_NS4_17integral_constantINS4_4UMMA5MajorELSQ_0EEENSO_ISQ_LSQ_1EEENSO_INSP_7ScaleInELST_0EEESU_EEEEEENS4_6LayoutISC_NS5_IJNSA_ILi0EEESY_SY_EEEEENS5_IJNS4_10UnderscoreES11_S11_EEEEENS4_13SM90_TMA_LOADENS4_14ComposedLayoutINS4_7SwizzleILi2ELi4ELi3EEENS4_18smem_ptr_flag_bitsILi8EEENSX_INS5_IJNSA_ILi8EEESF_EEENS5_IJSF_SB_EEEEEEEvNS4_8identityES14_NS15_INS16_ILi3ELi4ELi3EEES19_NSX_INS5_IJSE_S1A_EEENS5_IJSB_SE_EEEEEEEvS1F_EENS_8epilogue10collective18CollectiveEpilogueINS1M_23Sm100TmaWarpSpecializedILi2ELi2ELi64ELb0ELb0EEEJSG_NS5_IJNSX_ISE_SB_EENSX_ISF_SB_EEEEESH_SI_SH_SI_NS1M_6fusion15FusionCallbacksIS1Q_NS1U_17LinearCombinationISH_fSH_fLNS_15FloatRoundStyleE2EEESG_S1T_JEEENS4_5SM1004TMEM4LOAD26SM100_TMEM_LOAD_32dp32b64xES14_S1E_NS4_39AutoVectorizingCopyWithAssumedAlignmentILi128EEENS4_14SM90_TMA_STOREES1E_S25_S25_EEEvvEEEEvNT_6ParamsE:
	.zero		2944


//--------------------- SYMBOLS --------------------------

	.type		.nv.reservedSmem.offset0,@object
	.size		.nv.reservedSmem.offset0,0x4
	.type		.nv.reservedSmem.cap,@object
	.size		.nv.reservedSmem.cap,0x4
	.type		__assertfail,@function
